//
// Generated by NVIDIA NVVM Compiler
//
// Compiler Build ID: CL-36424714
// Cuda compilation tools, release 13.0, V13.0.88
// Based on NVVM 20.0.0
//

.version 9.0
.target sm_100
.address_size 64

	// .globl	_Z5forcePfS_S_S_S_S_S_S_S_S_fffffPiS0_iiiiifff
.extern .shared .align 16 .b8 vpArray[];

.visible .entry _Z5forcePfS_S_S_S_S_S_S_S_S_fffffPiS0_iiiiifff(
	.param .u64 .ptr .align 1 _Z5forcePfS_S_S_S_S_S_S_S_S_fffffPiS0_iiiiifff_param_0,
	.param .u64 .ptr .align 1 _Z5forcePfS_S_S_S_S_S_S_S_S_fffffPiS0_iiiiifff_param_1,
	.param .u64 .ptr .align 1 _Z5forcePfS_S_S_S_S_S_S_S_S_fffffPiS0_iiiiifff_param_2,
	.param .u64 .ptr .align 1 _Z5forcePfS_S_S_S_S_S_S_S_S_fffffPiS0_iiiiifff_param_3,
	.param .u64 .ptr .align 1 _Z5forcePfS_S_S_S_S_S_S_S_S_fffffPiS0_iiiiifff_param_4,
	.param .u64 .ptr .align 1 _Z5forcePfS_S_S_S_S_S_S_S_S_fffffPiS0_iiiiifff_param_5,
	.param .u64 .ptr .align 1 _Z5forcePfS_S_S_S_S_S_S_S_S_fffffPiS0_iiiiifff_param_6,
	.param .u64 .ptr .align 1 _Z5forcePfS_S_S_S_S_S_S_S_S_fffffPiS0_iiiiifff_param_7,
	.param .u64 .ptr .align 1 _Z5forcePfS_S_S_S_S_S_S_S_S_fffffPiS0_iiiiifff_param_8,
	.param .u64 .ptr .align 1 _Z5forcePfS_S_S_S_S_S_S_S_S_fffffPiS0_iiiiifff_param_9,
	.param .f32 _Z5forcePfS_S_S_S_S_S_S_S_S_fffffPiS0_iiiiifff_param_10,
	.param .f32 _Z5forcePfS_S_S_S_S_S_S_S_S_fffffPiS0_iiiiifff_param_11,
	.param .f32 _Z5forcePfS_S_S_S_S_S_S_S_S_fffffPiS0_iiiiifff_param_12,
	.param .f32 _Z5forcePfS_S_S_S_S_S_S_S_S_fffffPiS0_iiiiifff_param_13,
	.param .f32 _Z5forcePfS_S_S_S_S_S_S_S_S_fffffPiS0_iiiiifff_param_14,
	.param .u64 .ptr .align 1 _Z5forcePfS_S_S_S_S_S_S_S_S_fffffPiS0_iiiiifff_param_15,
	.param .u64 .ptr .align 1 _Z5forcePfS_S_S_S_S_S_S_S_S_fffffPiS0_iiiiifff_param_16,
	.param .u32 _Z5forcePfS_S_S_S_S_S_S_S_S_fffffPiS0_iiiiifff_param_17,
	.param .u32 _Z5forcePfS_S_S_S_S_S_S_S_S_fffffPiS0_iiiiifff_param_18,
	.param .u32 _Z5forcePfS_S_S_S_S_S_S_S_S_fffffPiS0_iiiiifff_param_19,
	.param .u32 _Z5forcePfS_S_S_S_S_S_S_S_S_fffffPiS0_iiiiifff_param_20,
	.param .u32 _Z5forcePfS_S_S_S_S_S_S_S_S_fffffPiS0_iiiiifff_param_21,
	.param .f32 _Z5forcePfS_S_S_S_S_S_S_S_S_fffffPiS0_iiiiifff_param_22,
	.param .f32 _Z5forcePfS_S_S_S_S_S_S_S_S_fffffPiS0_iiiiifff_param_23,
	.param .f32 _Z5forcePfS_S_S_S_S_S_S_S_S_fffffPiS0_iiiiifff_param_24
)
{
	.reg .pred 	%p<20>;
	.reg .b32 	%r<59>;
	.reg .b32 	%f<212>;
	.reg .b64 	%rd<79>;
	.reg .b64 	%fd<47>;

	ld.param.u64 	%rd12, [_Z5forcePfS_S_S_S_S_S_S_S_S_fffffPiS0_iiiiifff_param_2];
	ld.param.u64 	%rd13, [_Z5forcePfS_S_S_S_S_S_S_S_S_fffffPiS0_iiiiifff_param_3];
	ld.param.u64 	%rd14, [_Z5forcePfS_S_S_S_S_S_S_S_S_fffffPiS0_iiiiifff_param_4];
	ld.param.u64 	%rd15, [_Z5forcePfS_S_S_S_S_S_S_S_S_fffffPiS0_iiiiifff_param_5];
	ld.param.u64 	%rd16, [_Z5forcePfS_S_S_S_S_S_S_S_S_fffffPiS0_iiiiifff_param_6];
	ld.param.f32 	%f95, [_Z5forcePfS_S_S_S_S_S_S_S_S_fffffPiS0_iiiiifff_param_10];
	ld.param.f32 	%f88, [_Z5forcePfS_S_S_S_S_S_S_S_S_fffffPiS0_iiiiifff_param_11];
	ld.param.f32 	%f90, [_Z5forcePfS_S_S_S_S_S_S_S_S_fffffPiS0_iiiiifff_param_13];
	ld.param.f32 	%f91, [_Z5forcePfS_S_S_S_S_S_S_S_S_fffffPiS0_iiiiifff_param_14];
	ld.param.u64 	%rd17, [_Z5forcePfS_S_S_S_S_S_S_S_S_fffffPiS0_iiiiifff_param_16];
	ld.param.u32 	%r28, [_Z5forcePfS_S_S_S_S_S_S_S_S_fffffPiS0_iiiiifff_param_20];
	cvta.to.global.u64 	%rd1, %rd17;
	cvta.to.global.u64 	%rd2, %rd16;
	cvta.to.global.u64 	%rd3, %rd15;
	cvta.to.global.u64 	%rd4, %rd14;
	cvta.to.global.u64 	%rd18, %rd13;
	cvta.to.global.u64 	%rd19, %rd12;
	mul.f32 	%f1, %f95, %f95;
	mul.f32 	%f2, %f88, %f88;
	mov.b32 	%r29, 0;
	st.global.u32 	[%rd19], %r29;
	st.global.u32 	[%rd18], %r29;
	mov.u32 	%r30, %ctaid.x;
	mov.u32 	%r31, %ntid.x;
	mov.u32 	%r1, %tid.x;
	mad.lo.s32 	%r2, %r30, %r31, %r1;
	setp.ge.s32 	%p1, %r2, %r28;
	@%p1 bra 	$L__BB0_26;
	ld.param.f32 	%f156, [_Z5forcePfS_S_S_S_S_S_S_S_S_fffffPiS0_iiiiifff_param_24];
	ld.param.f32 	%f155, [_Z5forcePfS_S_S_S_S_S_S_S_S_fffffPiS0_iiiiifff_param_23];
	ld.param.f32 	%f154, [_Z5forcePfS_S_S_S_S_S_S_S_S_fffffPiS0_iiiiifff_param_22];
	ld.param.u32 	%r52, [_Z5forcePfS_S_S_S_S_S_S_S_S_fffffPiS0_iiiiifff_param_18];
	ld.param.f32 	%f153, [_Z5forcePfS_S_S_S_S_S_S_S_S_fffffPiS0_iiiiifff_param_12];
	mul.wide.s32 	%rd20, %r2, 4;
	add.s64 	%rd21, %rd4, %rd20;
	ld.global.f32 	%f3, [%rd21];
	add.s64 	%rd22, %rd3, %rd20;
	ld.global.f32 	%f4, [%rd22];
	add.s64 	%rd23, %rd2, %rd20;
	ld.global.f32 	%f5, [%rd23];
	cvt.f64.f32 	%fd2, %f3;
	add.f64 	%fd3, %fd2, 0d3FE0000000000000;
	cvt.f64.f32 	%fd4, %f154;
	div.rn.f64 	%fd5, %fd3, %fd4;
	cvt.rzi.s32.f64 	%r3, %fd5;
	cvt.f64.f32 	%fd6, %f4;
	add.f64 	%fd7, %fd6, 0d3FE0000000000000;
	cvt.f64.f32 	%fd8, %f155;
	div.rn.f64 	%fd9, %fd7, %fd8;
	cvt.rzi.s32.f64 	%r33, %fd9;
	add.s32 	%r4, %r33, 1;
	cvt.f64.f32 	%fd10, %f5;
	add.f64 	%fd11, %fd10, 0d3FE0000000000000;
	cvt.f64.f32 	%fd12, %f156;
	div.rn.f64 	%fd13, %fd11, %fd12;
	cvt.rzi.s32.f64 	%r34, %fd13;
	add.s32 	%r5, %r52, 2;
	cvt.f64.f32 	%fd1, %f153;
	mul.lo.s32 	%r6, %r34, %r5;
	mov.f32 	%f167, 0f00000000;
	mov.b32 	%r53, -1;
	mov.f32 	%f168, %f167;
	mov.f32 	%f169, %f167;
	mov.f32 	%f170, %f167;
	mov.f32 	%f171, %f167;
$L__BB0_2:
	mov.b32 	%r54, -1;
	cvt.s64.s32 	%rd25, %r53;
$L__BB0_3:
	ld.param.u32 	%r49, [_Z5forcePfS_S_S_S_S_S_S_S_S_fffffPiS0_iiiiifff_param_17];
	ld.param.u64 	%rd76, [_Z5forcePfS_S_S_S_S_S_S_S_S_fffffPiS0_iiiiifff_param_15];
	add.s32 	%r36, %r4, %r54;
	add.s32 	%r9, %r36, %r6;
	add.s32 	%r37, %r49, 2;
	mul.lo.s32 	%r38, %r9, %r37;
	cvt.s64.s32 	%rd24, %r38;
	cvt.s64.s32 	%rd26, %r3;
	add.s64 	%rd5, %rd26, %rd25;
	add.s64 	%rd27, %rd5, %rd24;
	cvta.to.global.u64 	%rd28, %rd76;
	shl.b64 	%rd29, %rd27, 2;
	add.s64 	%rd30, %rd28, %rd29;
	ld.global.u32 	%r55, [%rd30+4];
	setp.lt.s32 	%p2, %r55, 0;
	@%p2 bra 	$L__BB0_8;
$L__BB0_4:
	setp.eq.s32 	%p3, %r55, %r2;
	@%p3 bra 	$L__BB0_7;
	mul.wide.u32 	%rd31, %r55, 4;
	add.s64 	%rd32, %rd4, %rd31;
	ld.global.f32 	%f97, [%rd32];
	sub.f32 	%f21, %f3, %f97;
	add.s64 	%rd33, %rd3, %rd31;
	ld.global.f32 	%f98, [%rd33];
	sub.f32 	%f22, %f4, %f98;
	add.s64 	%rd34, %rd2, %rd31;
	ld.global.f32 	%f99, [%rd34];
	sub.f32 	%f23, %f5, %f99;
	mul.f32 	%f100, %f22, %f22;
	fma.rn.f32 	%f101, %f21, %f21, %f100;
	fma.rn.f32 	%f24, %f23, %f23, %f101;
	setp.geu.f32 	%p4, %f24, %f2;
	@%p4 bra 	$L__BB0_7;
	cvt.f64.f32 	%fd14, %f24;
	sqrt.rn.f64 	%fd15, %fd14;
	cvt.rn.f32.f64 	%f102, %fd15;
	div.rn.f32 	%f103, %f1, %f24;
	mul.f32 	%f104, %f103, %f103;
	mul.f32 	%f105, %f103, %f104;
	cvt.f64.f32 	%fd16, %f105;
	add.f64 	%fd17, %fd16, 0dBFF0000000000000;
	mul.f64 	%fd18, %fd17, %fd16;
	sub.f64 	%fd19, %fd18, %fd1;
	sub.f32 	%f106, %f102, %f88;
	mul.f32 	%f107, %f90, %f106;
	cvt.f64.f32 	%fd20, %f107;
	sub.f64 	%fd21, %fd19, %fd20;
	cvt.rn.f32.f64 	%f108, %fd21;
	add.f64 	%fd22, %fd16, 0dBFE0000000000000;
	mul.f32 	%f109, %f91, %f102;
	cvt.f64.f32 	%fd23, %f109;
	fma.rn.f64 	%fd24, %fd22, %fd16, %fd23;
	cvt.rn.f32.f64 	%f110, %fd24;
	div.rn.f32 	%f111, %f110, %f24;
	fma.rn.f32 	%f168, %f108, 0f3F000000, %f168;
	fma.rn.f32 	%f167, %f110, 0f3F000000, %f167;
	fma.rn.f32 	%f171, %f21, %f111, %f171;
	fma.rn.f32 	%f170, %f22, %f111, %f170;
	fma.rn.f32 	%f169, %f23, %f111, %f169;
$L__BB0_7:
	mul.wide.u32 	%rd35, %r55, 4;
	add.s64 	%rd36, %rd1, %rd35;
	ld.global.u32 	%r55, [%rd36];
	setp.gt.s32 	%p5, %r55, -1;
	@%p5 bra 	$L__BB0_4;
$L__BB0_8:
	ld.param.u32 	%r50, [_Z5forcePfS_S_S_S_S_S_S_S_S_fffffPiS0_iiiiifff_param_17];
	ld.param.u64 	%rd77, [_Z5forcePfS_S_S_S_S_S_S_S_S_fffffPiS0_iiiiifff_param_15];
	add.s32 	%r13, %r9, %r5;
	add.s32 	%r39, %r50, 2;
	mul.lo.s32 	%r40, %r13, %r39;
	cvt.s64.s32 	%rd37, %r40;
	add.s64 	%rd38, %rd5, %rd37;
	cvta.to.global.u64 	%rd39, %rd77;
	shl.b64 	%rd40, %rd38, 2;
	add.s64 	%rd41, %rd39, %rd40;
	ld.global.u32 	%r56, [%rd41+4];
	setp.lt.s32 	%p6, %r56, 0;
	@%p6 bra 	$L__BB0_13;
$L__BB0_9:
	setp.eq.s32 	%p7, %r56, %r2;
	@%p7 bra 	$L__BB0_12;
	mul.wide.u32 	%rd42, %r56, 4;
	add.s64 	%rd43, %rd4, %rd42;
	ld.global.f32 	%f112, [%rd43];
	sub.f32 	%f45, %f3, %f112;
	add.s64 	%rd44, %rd3, %rd42;
	ld.global.f32 	%f113, [%rd44];
	sub.f32 	%f46, %f4, %f113;
	add.s64 	%rd45, %rd2, %rd42;
	ld.global.f32 	%f114, [%rd45];
	sub.f32 	%f47, %f5, %f114;
	mul.f32 	%f115, %f46, %f46;
	fma.rn.f32 	%f116, %f45, %f45, %f115;
	fma.rn.f32 	%f48, %f47, %f47, %f116;
	setp.geu.f32 	%p8, %f48, %f2;
	@%p8 bra 	$L__BB0_12;
	cvt.f64.f32 	%fd25, %f48;
	sqrt.rn.f64 	%fd26, %fd25;
	cvt.rn.f32.f64 	%f117, %fd26;
	div.rn.f32 	%f118, %f1, %f48;
	mul.f32 	%f119, %f118, %f118;
	mul.f32 	%f120, %f118, %f119;
	cvt.f64.f32 	%fd27, %f120;
	add.f64 	%fd28, %fd27, 0dBFF0000000000000;
	mul.f64 	%fd29, %fd28, %fd27;
	sub.f64 	%fd30, %fd29, %fd1;
	sub.f32 	%f121, %f117, %f88;
	mul.f32 	%f122, %f90, %f121;
	cvt.f64.f32 	%fd31, %f122;
	sub.f64 	%fd32, %fd30, %fd31;
	cvt.rn.f32.f64 	%f123, %fd32;
	add.f64 	%fd33, %fd27, 0dBFE0000000000000;
	mul.f32 	%f124, %f91, %f117;
	cvt.f64.f32 	%fd34, %f124;
	fma.rn.f64 	%fd35, %fd33, %fd27, %fd34;
	cvt.rn.f32.f64 	%f125, %fd35;
	div.rn.f32 	%f126, %f125, %f48;
	fma.rn.f32 	%f168, %f123, 0f3F000000, %f168;
	fma.rn.f32 	%f167, %f125, 0f3F000000, %f167;
	fma.rn.f32 	%f171, %f45, %f126, %f171;
	fma.rn.f32 	%f170, %f46, %f126, %f170;
	fma.rn.f32 	%f169, %f47, %f126, %f169;
$L__BB0_12:
	mul.wide.u32 	%rd46, %r56, 4;
	add.s64 	%rd47, %rd1, %rd46;
	ld.global.u32 	%r56, [%rd47];
	setp.gt.s32 	%p9, %r56, -1;
	@%p9 bra 	$L__BB0_9;
$L__BB0_13:
	ld.param.u32 	%r51, [_Z5forcePfS_S_S_S_S_S_S_S_S_fffffPiS0_iiiiifff_param_17];
	ld.param.u64 	%rd78, [_Z5forcePfS_S_S_S_S_S_S_S_S_fffffPiS0_iiiiifff_param_15];
	add.s32 	%r41, %r13, %r5;
	add.s32 	%r42, %r51, 2;
	mul.lo.s32 	%r43, %r41, %r42;
	cvt.s64.s32 	%rd48, %r43;
	add.s64 	%rd49, %rd5, %rd48;
	cvta.to.global.u64 	%rd50, %rd78;
	shl.b64 	%rd51, %rd49, 2;
	add.s64 	%rd52, %rd50, %rd51;
	ld.global.u32 	%r57, [%rd52+4];
	setp.lt.s32 	%p10, %r57, 0;
	@%p10 bra 	$L__BB0_18;
$L__BB0_14:
	setp.eq.s32 	%p11, %r57, %r2;
	@%p11 bra 	$L__BB0_17;
	mul.wide.u32 	%rd53, %r57, 4;
	add.s64 	%rd54, %rd4, %rd53;
	ld.global.f32 	%f127, [%rd54];
	sub.f32 	%f69, %f3, %f127;
	add.s64 	%rd55, %rd3, %rd53;
	ld.global.f32 	%f128, [%rd55];
	sub.f32 	%f70, %f4, %f128;
	add.s64 	%rd56, %rd2, %rd53;
	ld.global.f32 	%f129, [%rd56];
	sub.f32 	%f71, %f5, %f129;
	mul.f32 	%f130, %f70, %f70;
	fma.rn.f32 	%f131, %f69, %f69, %f130;
	fma.rn.f32 	%f72, %f71, %f71, %f131;
	setp.geu.f32 	%p12, %f72, %f2;
	@%p12 bra 	$L__BB0_17;
	cvt.f64.f32 	%fd36, %f72;
	sqrt.rn.f64 	%fd37, %fd36;
	cvt.rn.f32.f64 	%f132, %fd37;
	div.rn.f32 	%f133, %f1, %f72;
	mul.f32 	%f134, %f133, %f133;
	mul.f32 	%f135, %f133, %f134;
	cvt.f64.f32 	%fd38, %f135;
	add.f64 	%fd39, %fd38, 0dBFF0000000000000;
	mul.f64 	%fd40, %fd39, %fd38;
	sub.f64 	%fd41, %fd40, %fd1;
	sub.f32 	%f136, %f132, %f88;
	mul.f32 	%f137, %f90, %f136;
	cvt.f64.f32 	%fd42, %f137;
	sub.f64 	%fd43, %fd41, %fd42;
	cvt.rn.f32.f64 	%f138, %fd43;
	add.f64 	%fd44, %fd38, 0dBFE0000000000000;
	mul.f32 	%f139, %f91, %f132;
	cvt.f64.f32 	%fd45, %f139;
	fma.rn.f64 	%fd46, %fd44, %fd38, %fd45;
	cvt.rn.f32.f64 	%f140, %fd46;
	div.rn.f32 	%f141, %f140, %f72;
	fma.rn.f32 	%f168, %f138, 0f3F000000, %f168;
	fma.rn.f32 	%f167, %f140, 0f3F000000, %f167;
	fma.rn.f32 	%f171, %f69, %f141, %f171;
	fma.rn.f32 	%f170, %f70, %f141, %f170;
	fma.rn.f32 	%f169, %f71, %f141, %f169;
$L__BB0_17:
	mul.wide.u32 	%rd57, %r57, 4;
	add.s64 	%rd58, %rd1, %rd57;
	ld.global.u32 	%r57, [%rd58];
	setp.gt.s32 	%p13, %r57, -1;
	@%p13 bra 	$L__BB0_14;
$L__BB0_18:
	add.s32 	%r54, %r54, 1;
	setp.ne.s32 	%p14, %r54, 2;
	@%p14 bra 	$L__BB0_3;
	add.s32 	%r53, %r53, 1;
	setp.ne.s32 	%p15, %r53, 2;
	@%p15 bra 	$L__BB0_2;
	ld.param.u64 	%rd75, [_Z5forcePfS_S_S_S_S_S_S_S_S_fffffPiS0_iiiiifff_param_9];
	ld.param.u64 	%rd74, [_Z5forcePfS_S_S_S_S_S_S_S_S_fffffPiS0_iiiiifff_param_8];
	ld.param.u64 	%rd73, [_Z5forcePfS_S_S_S_S_S_S_S_S_fffffPiS0_iiiiifff_param_7];
	mul.f32 	%f142, %f171, 0f42400000;
	cvta.to.global.u64 	%rd59, %rd73;
	mul.wide.s32 	%rd60, %r2, 4;
	add.s64 	%rd61, %rd59, %rd60;
	st.global.f32 	[%rd61], %f142;
	mul.f32 	%f143, %f170, 0f42400000;
	cvta.to.global.u64 	%rd62, %rd74;
	add.s64 	%rd63, %rd62, %rd60;
	st.global.f32 	[%rd63], %f143;
	mul.f32 	%f144, %f169, 0f42400000;
	cvta.to.global.u64 	%rd64, %rd75;
	add.s64 	%rd65, %rd64, %rd60;
	st.global.f32 	[%rd65], %f144;
	shl.b32 	%r44, %r1, 2;
	mov.u32 	%r45, vpArray;
	add.s32 	%r22, %r45, %r44;
	st.shared.f32 	[%r22], %f167;
	st.shared.f32 	[%r22+2048], %f168;
	mov.u32 	%r58, %ntid.x;
	setp.lt.u32 	%p16, %r58, 2;
	@%p16 bra 	$L__BB0_24;
$L__BB0_21:
	shr.u32 	%r25, %r58, 1;
	bar.sync 	0;
	setp.ge.u32 	%p17, %r1, %r25;
	@%p17 bra 	$L__BB0_23;
	shl.b32 	%r46, %r25, 2;
	add.s32 	%r47, %r22, %r46;
	ld.shared.f32 	%f145, [%r47];
	ld.shared.f32 	%f146, [%r22];
	add.f32 	%f147, %f145, %f146;
	st.shared.f32 	[%r22], %f147;
	ld.shared.f32 	%f148, [%r47+2048];
	ld.shared.f32 	%f149, [%r22+2048];
	add.f32 	%f150, %f148, %f149;
	st.shared.f32 	[%r22+2048], %f150;
$L__BB0_23:
	setp.gt.u32 	%p18, %r58, 3;
	mov.u32 	%r58, %r25;
	@%p18 bra 	$L__BB0_21;
$L__BB0_24:
	bar.sync 	0;
	setp.ne.s32 	%p19, %r1, 0;
	@%p19 bra 	$L__BB0_26;
	ld.param.u64 	%rd72, [_Z5forcePfS_S_S_S_S_S_S_S_S_fffffPiS0_iiiiifff_param_1];
	ld.param.u64 	%rd71, [_Z5forcePfS_S_S_S_S_S_S_S_S_fffffPiS0_iiiiifff_param_0];
	ld.shared.f32 	%f151, [vpArray+2048];
	mov.u32 	%r48, %ctaid.x;
	cvta.to.global.u64 	%rd66, %rd72;
	mul.wide.u32 	%rd67, %r48, 4;
	add.s64 	%rd68, %rd66, %rd67;
	st.global.f32 	[%rd68], %f151;
	ld.shared.f32 	%f152, [vpArray];
	cvta.to.global.u64 	%rd69, %rd71;
	add.s64 	%rd70, %rd69, %rd67;
	st.global.f32 	[%rd70], %f152;
$L__BB0_26:
	ret;

}
	// .globl	_Z11finalResultPfS_S_S_i
.visible .entry _Z11finalResultPfS_S_S_i(
	.param .u64 .ptr .align 1 _Z11finalResultPfS_S_S_i_param_0,
	.param .u64 .ptr .align 1 _Z11finalResultPfS_S_S_i_param_1,
	.param .u64 .ptr .align 1 _Z11finalResultPfS_S_S_i_param_2,
	.param .u64 .ptr .align 1 _Z11finalResultPfS_S_S_i_param_3,
	.param .u32 _Z11finalResultPfS_S_S_i_param_4
)
{
	.reg .pred 	%p<6>;
	.reg .b32 	%r<18>;
	.reg .b32 	%f<13>;
	.reg .b64 	%rd<12>;

	ld.param.u64 	%rd1, [_Z11finalResultPfS_S_S_i_param_0];
	ld.param.u64 	%rd2, [_Z11finalResultPfS_S_S_i_param_1];
	ld.param.u64 	%rd3, [_Z11finalResultPfS_S_S_i_param_2];
	ld.param.u64 	%rd4, [_Z11finalResultPfS_S_S_i_param_3];
	ld.param.u32 	%r8, [_Z11finalResultPfS_S_S_i_param_4];
	mov.u32 	%r1, %tid.x;
	setp.ge.u32 	%p1, %r1, %r8;
	@%p1 bra 	$L__BB1_5;
	cvta.to.global.u64 	%rd5, %rd2;
	cvta.to.global.u64 	%rd6, %rd1;
	mul.wide.u32 	%rd7, %r1, 4;
	add.s64 	%rd8, %rd5, %rd7;
	ld.global.f32 	%f1, [%rd8];
	shl.b32 	%r9, %r1, 2;
	mov.u32 	%r10, vpArray;
	add.s32 	%r2, %r10, %r9;
	st.shared.f32 	[%r2], %f1;
	add.s64 	%rd9, %rd6, %rd7;
	ld.global.f32 	%f2, [%rd9];
	shl.b32 	%r3, %r8, 2;
	add.s32 	%r4, %r2, %r3;
	st.shared.f32 	[%r4], %f2;
	mov.u32 	%r17, %ntid.x;
	setp.lt.u32 	%p2, %r17, 2;
	@%p2 bra 	$L__BB1_5;
$L__BB1_2:
	shr.u32 	%r7, %r17, 1;
	bar.sync 	0;
	setp.ge.u32 	%p3, %r1, %r7;
	@%p3 bra 	$L__BB1_4;
	shl.b32 	%r11, %r7, 2;
	add.s32 	%r12, %r2, %r11;
	ld.shared.f32 	%f3, [%r12];
	ld.shared.f32 	%f4, [%r2];
	add.f32 	%f5, %f3, %f4;
	st.shared.f32 	[%r2], %f5;
	add.s32 	%r13, %r12, %r3;
	ld.shared.f32 	%f6, [%r13];
	ld.shared.f32 	%f7, [%r4];
	add.f32 	%f8, %f6, %f7;
	st.shared.f32 	[%r4], %f8;
$L__BB1_4:
	setp.gt.u32 	%p4, %r17, 3;
	mov.u32 	%r17, %r7;
	@%p4 bra 	$L__BB1_2;
$L__BB1_5:
	bar.sync 	0;
	setp.ne.s32 	%p5, %r1, 0;
	@%p5 bra 	$L__BB1_7;
	shl.b32 	%r14, %r8, 2;
	mov.u32 	%r15, vpArray;
	add.s32 	%r16, %r15, %r14;
	ld.shared.f32 	%f9, [%r16];
	ld.shared.f32 	%f10, [vpArray];
	mul.f32 	%f11, %f9, 0f40800000;
	mul.f32 	%f12, %f10, 0f41800000;
	cvta.to.global.u64 	%rd10, %rd3;
	st.global.f32 	[%rd10], %f11;
	cvta.to.global.u64 	%rd11, %rd4;
	st.global.f32 	[%rd11], %f12;
$L__BB1_7:
	ret;

}


// ===== COMPILED SASS (sm_100) =====

	.target	sm_100

	.elftype	@"ET_EXEC"


//--------------------- .note.nv.tkinfo           --------------------------
	.section	.note.nv.tkinfo,"",@"SHT_NOTE"
	.sectionflags	@"SHF_NOTE_NV_TKINFO"
	.tkinfo
        /*0018*/ 	.word	0x00000002
        /*0030*/ 	.string	""
        /*0030*/ 	.string	"ptxas"
        /*0030*/ 	.string	"Cuda compilation tools, release 13.0, V13.0.88"
        /*0030*/ 	.string	"Build cuda_13.0.r13.0/compiler.36424714_0"
        /*0030*/ 	.string	"-arch sm_100 -m 64 "



//--------------------- .note.nv.cuinfo           --------------------------
	.section	.note.nv.cuinfo,"",@"SHT_NOTE"
	.sectionflags	@"SHF_NOTE_NV_CUINFO"
        /*0018*/ 	.short	0x0002
        /*001a*/ 	.short	0x0064
        /*001c*/ 	.short	0x0082
	.zero		2


//--------------------- .nv.info                  --------------------------
	.section	.nv.info,"",@"SHT_CUDA_INFO"
	.align	4


	//----- nvinfo : EIATTR_REGCOUNT
	.align		4
        /*0000*/ 	.byte	0x04, 0x2f
        /*0002*/ 	.short	(.L_1 - .L_0)
	.align		4
.L_0:
        /*0004*/ 	.word	index@(_Z5forcePfS_S_S_S_S_S_S_S_S_fffffPiS0_iiiiifff)
        /*0008*/ 	.word	0x0000002e


	//----- nvinfo : EIATTR_FRAME_SIZE
	.align		4
.L_1:
        /*000c*/ 	.byte	0x04, 0x11
        /*000e*/ 	.short	(.L_3 - .L_2)
	.align		4
.L_2:
        /*0010*/ 	.word	index@($__internal_2_$__cuda_sm3x_div_rn_noftz_f32_slowpath)
        /*0014*/ 	.word	0x00000000


	//----- nvinfo : EIATTR_FRAME_SIZE
	.align		4
.L_3:
        /*0018*/ 	.byte	0x04, 0x11
        /*001a*/ 	.short	(.L_5 - .L_4)
	.align		4
.L_4:
        /*001c*/ 	.word	index@($__internal_1_$__cuda_sm20_dsqrt_rn_f64_mediumpath_v1)
        /*0020*/ 	.word	0x00000000


	//----- nvinfo : EIATTR_FRAME_SIZE
	.align		4
.L_5:
        /*0024*/ 	.byte	0x04, 0x11
        /*0026*/ 	.short	(.L_7 - .L_6)
	.align		4
.L_6:
        /*0028*/ 	.word	index@($__internal_0_$__cuda_sm20_div_rn_f64_full)
        /*002c*/ 	.word	0x00000000


	//----- nvinfo : EIATTR_FRAME_SIZE
	.align		4
.L_7:
        /*0030*/ 	.byte	0x04, 0x11
        /*0032*/ 	.short	(.L_9 - .L_8)
	.align		4
.L_8:
        /*0034*/ 	.word	index@(_Z5forcePfS_S_S_S_S_S_S_S_S_fffffPiS0_iiiiifff)
        /*0038*/ 	.word	0x00000000


	//----- nvinfo : EIATTR_REGCOUNT
	.align		4
.L_9:
        /*003c*/ 	.byte	0x04, 0x2f
        /*003e*/ 	.short	(.L_11 - .L_10)
	.align		4
.L_10:
        /*0040*/ 	.word	index@(_Z11finalResultPfS_S_S_i)
        /*0044*/ 	.word	0x0000000e


	//----- nvinfo : EIATTR_FRAME_SIZE
	.align		4
.L_11:
        /*0048*/ 	.byte	0x04, 0x11
        /*004a*/ 	.short	(.L_13 - .L_12)
	.align		4
.L_12:
        /*004c*/ 	.word	index@(_Z11finalResultPfS_S_S_i)
        /*0050*/ 	.word	0x00000000


	//----- nvinfo : EIATTR_MIN_STACK_SIZE
	.align		4
.L_13:
        /*0054*/ 	.byte	0x04, 0x12
        /*0056*/ 	.short	(.L_15 - .L_14)
	.align		4
.L_14:
        /*0058*/ 	.word	index@(_Z11finalResultPfS_S_S_i)
        /*005c*/ 	.word	0x00000000


	//----- nvinfo : EIATTR_MIN_STACK_SIZE
	.align		4
.L_15:
        /*0060*/ 	.byte	0x04, 0x12
        /*0062*/ 	.short	(.L_17 - .L_16)
	.align		4
.L_16:
        /*0064*/ 	.word	index@(_Z5forcePfS_S_S_S_S_S_S_S_S_fffffPiS0_iiiiifff)
        /*0068*/ 	.word	0x00000000
.L_17:


//--------------------- .nv.compat                --------------------------
	.section	.nv.compat,"",@"SHT_CUDA_COMPAT_INFO"
	.align	4
        /*0000*/ 	.byte	0x02, 0x09, 0x00, 0x00, 0x02, 0x02, 0x01, 0x00, 0x02, 0x05, 0x05, 0x00, 0x03, 0x07, 0x01, 0x01
        /*0010*/ 	.byte	0x02, 0x03, 0x00, 0x00, 0x02, 0x06, 0x01, 0x00, 0x04, 0x0b, 0x08, 0x00, 0x01, 0x00, 0x00, 0x00
        /*0020*/ 	.byte	0x00, 0x00, 0x00, 0x00


//--------------------- .nv.info._Z11finalResultPfS_S_S_i --------------------------
	.section	.nv.info._Z11finalResultPfS_S_S_i,"",@"SHT_CUDA_INFO"
	.sectionflags	@""
	.align	4


	//----- nvinfo : EIATTR_CUDA_API_VERSION
	.align		4
        /*0000*/ 	.byte	0x04, 0x37
        /*0002*/ 	.short	(.L_19 - .L_18)
.L_18:
        /*0004*/ 	.word	0x00000082


	//----- nvinfo : EIATTR_KPARAM_INFO
	.align		4
.L_19:
        /*0008*/ 	.byte	0x04, 0x17
        /*000a*/ 	.short	(.L_21 - .L_20)
.L_20:
        /*000c*/ 	.word	0x00000000
        /*0010*/ 	.short	0x0004
        /*0012*/ 	.short	0x0020
        /*0014*/ 	.byte	0x00, 0xf0, 0x11, 0x00


	//----- nvinfo : EIATTR_KPARAM_INFO
	.align		4
.L_21:
        /*0018*/ 	.byte	0x04, 0x17
        /*001a*/ 	.short	(.L_23 - .L_22)
.L_22:
        /*001c*/ 	.word	0x00000000
        /*0020*/ 	.short	0x0003
        /*0022*/ 	.short	0x0018
        /*0024*/ 	.byte	0x00, 0xf5, 0x21, 0x00


	//----- nvinfo : EIATTR_KPARAM_INFO
	.align		4
.L_23:
        /*0028*/ 	.byte	0x04, 0x17
        /*002a*/ 	.short	(.L_25 - .L_24)
.L_24:
        /*002c*/ 	.word	0x00000000
        /*0030*/ 	.short	0x0002
        /*0032*/ 	.short	0x0010
        /*0034*/ 	.byte	0x00, 0xf5, 0x21, 0x00


	//----- nvinfo : EIATTR_KPARAM_INFO
	.align		4
.L_25:
        /*0038*/ 	.byte	0x04, 0x17
        /*003a*/ 	.short	(.L_27 - .L_26)
.L_26:
        /*003c*/ 	.word	0x00000000
        /*0040*/ 	.short	0x0001
        /*0042*/ 	.short	0x0008
        /*0044*/ 	.byte	0x00, 0xf5, 0x21, 0x00


	//----- nvinfo : EIATTR_KPARAM_INFO
	.align		4
.L_27:
        /*0048*/ 	.byte	0x04, 0x17
        /*004a*/ 	.short	(.L_29 - .L_28)
.L_28:
        /*004c*/ 	.word	0x00000000
        /*0050*/ 	.short	0x0000
        /*0052*/ 	.short	0x0000
        /*0054*/ 	.byte	0x00, 0xf5, 0x21, 0x00


	//----- nvinfo : EIATTR_SPARSE_MMA_MASK
	.align		4
.L_29:
        /*0058*/ 	.byte	0x03, 0x50
        /*005a*/ 	.short	0x0000


	//----- nvinfo : EIATTR_MAXREG_COUNT
	.align		4
        /*005c*/ 	.byte	0x03, 0x1b
        /*005e*/ 	.short	0x00ff


	//----- nvinfo : EIATTR_NUM_BARRIERS
	.align		4
        /*0060*/ 	.byte	0x02, 0x4c
        /*0062*/ 	.byte	0x01
	.zero		1


	//----- nvinfo : EIATTR_MERCURY_ISA_VERSION
	.align		4
        /*0064*/ 	.byte	0x03, 0x5f
        /*0066*/ 	.short	0x0101


	//----- nvinfo : EIATTR_VRC_CTA_INIT_COUNT
	.align		4
        /*0068*/ 	.byte	0x02, 0x4a
	.zero		1
	.zero		1


	//----- nvinfo : EIATTR_EXIT_INSTR_OFFSETS
	.align		4
        /*006c*/ 	.byte	0x04, 0x1c
        /*006e*/ 	.short	(.L_31 - .L_30)


	//   ....[0]....
.L_30:
        /*0070*/ 	.word	0x000002f0


	//   ....[1]....
        /*0074*/ 	.word	0x000003d0


	//----- nvinfo : EIATTR_CRS_STACK_SIZE
	.align		4
.L_31:
        /*0078*/ 	.byte	0x04, 0x1e
        /*007a*/ 	.short	(.L_33 - .L_32)
.L_32:
        /*007c*/ 	.word	0x00000000


	//----- nvinfo : EIATTR_CBANK_PARAM_SIZE
	.align		4
.L_33:
        /*0080*/ 	.byte	0x03, 0x19
        /*0082*/ 	.short	0x0024


	//----- nvinfo : EIATTR_PARAM_CBANK
	.align		4
        /*0084*/ 	.byte	0x04, 0x0a
        /*0086*/ 	.short	(.L_35 - .L_34)
	.align		4
.L_34:
        /*0088*/ 	.word	index@(.nv.constant0._Z11finalResultPfS_S_S_i)
        /*008c*/ 	.short	0x0380
        /*008e*/ 	.short	0x0024


	//----- nvinfo : EIATTR_SW_WAR
	.align		4
.L_35:
        /*0090*/ 	.byte	0x04, 0x36
        /*0092*/ 	.short	(.L_37 - .L_36)
.L_36:
        /*0094*/ 	.word	0x00000008
.L_37:


//--------------------- .nv.info._Z5forcePfS_S_S_S_S_S_S_S_S_fffffPiS0_iiiiifff --------------------------
	.section	.nv.info._Z5forcePfS_S_S_S_S_S_S_S_S_fffffPiS0_iiiiifff,"",@"SHT_CUDA_INFO"
	.sectionflags	@""
	.align	4


	//----- nvinfo : EIATTR_CUDA_API_VERSION
	.align		4
        /*0000*/ 	.byte	0x04, 0x37
        /*0002*/ 	.short	(.L_39 - .L_38)
.L_38:
        /*0004*/ 	.word	0x00000082


	//----- nvinfo : EIATTR_KPARAM_INFO
	.align		4
.L_39:
        /*0008*/ 	.byte	0x04, 0x17
        /*000a*/ 	.short	(.L_41 - .L_40)
.L_40:
        /*000c*/ 	.word	0x00000000
        /*0010*/ 	.short	0x0018
        /*0012*/ 	.short	0x0094
        /*0014*/ 	.byte	0x00, 0xf0, 0x11, 0x00


	//----- nvinfo : EIATTR_KPARAM_INFO
	.align		4
.L_41:
        /*0018*/ 	.byte	0x04, 0x17
        /*001a*/ 	.short	(.L_43 - .L_42)
.L_42:
        /*001c*/ 	.word	0x00000000
        /*0020*/ 	.short	0x0017
        /*0022*/ 	.short	0x0090
        /*0024*/ 	.byte	0x00, 0xf0, 0x11, 0x00


	//----- nvinfo : EIATTR_KPARAM_INFO
	.align		4
.L_43:
        /*0028*/ 	.byte	0x04, 0x17
        /*002a*/ 	.short	(.L_45 - .L_44)
.L_44:
        /*002c*/ 	.word	0x00000000
        /*0030*/ 	.short	0x0016
        /*0032*/ 	.short	0x008c
        /*0034*/ 	.byte	0x00, 0xf0, 0x11, 0x00


	//----- nvinfo : EIATTR_KPARAM_INFO
	.align		4
.L_45:
        /*0038*/ 	.byte	0x04, 0x17
        /*003a*/ 	.short	(.L_47 - .L_46)
.L_46:
        /*003c*/ 	.word	0x00000000
        /*0040*/ 	.short	0x0015
        /*0042*/ 	.short	0x0088
        /*0044*/ 	.byte	0x00, 0xf0, 0x11, 0x00


	//----- nvinfo : EIATTR_KPARAM_INFO
	.align		4
.L_47:
        /*0048*/ 	.byte	0x04, 0x17
        /*004a*/ 	.short	(.L_49 - .L_48)
.L_48:
        /*004c*/ 	.word	0x00000000
        /*0050*/ 	.short	0x0014
        /*0052*/ 	.short	0x0084
        /*0054*/ 	.byte	0x00, 0xf0, 0x11, 0x00


	//----- nvinfo : EIATTR_KPARAM_INFO
	.align		4
.L_49:
        /*0058*/ 	.byte	0x04, 0x17
        /*005a*/ 	.short	(.L_51 - .L_50)
.L_50:
        /*005c*/ 	.word	0x00000000
        /*0060*/ 	.short	0x0013
        /*0062*/ 	.short	0x0080
        /*0064*/ 	.byte	0x00, 0xf0, 0x11, 0x00


	//----- nvinfo : EIATTR_KPARAM_INFO
	.align		4
.L_51:
        /*0068*/ 	.byte	0x04, 0x17
        /*006a*/ 	.short	(.L_53 - .L_52)
.L_52:
        /*006c*/ 	.word	0x00000000
        /*0070*/ 	.short	0x0012
        /*0072*/ 	.short	0x007c
        /*0074*/ 	.byte	0x00, 0xf0, 0x11, 0x00


	//----- nvinfo : EIATTR_KPARAM_INFO
	.align		4
.L_53:
        /*0078*/ 	.byte	0x04, 0x17
        /*007a*/ 	.short	(.L_55 - .L_54)
.L_54:
        /*007c*/ 	.word	0x00000000
        /*0080*/ 	.short	0x0011
        /*0082*/ 	.short	0x0078
        /*0084*/ 	.byte	0x00, 0xf0, 0x11, 0x00


	//----- nvinfo : EIATTR_KPARAM_INFO
	.align		4
.L_55:
        /*0088*/ 	.byte	0x04, 0x17
        /*008a*/ 	.short	(.L_57 - .L_56)
.L_56:
        /*008c*/ 	.word	0x00000000
        /*0090*/ 	.short	0x0010
        /*0092*/ 	.short	0x0070
        /*0094*/ 	.byte	0x00, 0xf5, 0x21, 0x00


	//----- nvinfo : EIATTR_KPARAM_INFO
	.align		4
.L_57:
        /*0098*/ 	.byte	0x04, 0x17
        /*009a*/ 	.short	(.L_59 - .L_58)
.L_58:
        /*009c*/ 	.word	0x00000000
        /*00a0*/ 	.short	0x000f
        /*00a2*/ 	.short	0x0068
        /*00a4*/ 	.byte	0x00, 0xf5, 0x21, 0x00


	//----- nvinfo : EIATTR_KPARAM_INFO
	.align		4
.L_59:
        /*00a8*/ 	.byte	0x04, 0x17
        /*00aa*/ 	.short	(.L_61 - .L_60)
.L_60:
        /*00ac*/ 	.word	0x00000000
        /*00b0*/ 	.short	0x000e
        /*00b2*/ 	.short	0x0060
        /*00b4*/ 	.byte	0x00, 0xf0, 0x11, 0x00


	//----- nvinfo : EIATTR_KPARAM_INFO
	.align		4
.L_61:
        /*00b8*/ 	.byte	0x04, 0x17
        /*00ba*/ 	.short	(.L_63 - .L_62)
.L_62:
        /*00bc*/ 	.word	0x00000000
        /*00c0*/ 	.short	0x000d
        /*00c2*/ 	.short	0x005c
        /*00c4*/ 	.byte	0x00, 0xf0, 0x11, 0x00


	//----- nvinfo : EIATTR_KPARAM_INFO
	.align		4
.L_63:
        /*00c8*/ 	.byte	0x04, 0x17
        /*00ca*/ 	.short	(.L_65 - .L_64)
.L_64:
        /*00cc*/ 	.word	0x00000000
        /*00d0*/ 	.short	0x000c
        /*00d2*/ 	.short	0x0058
        /*00d4*/ 	.byte	0x00, 0xf0, 0x11, 0x00


	//----- nvinfo : EIATTR_KPARAM_INFO
	.align		4
.L_65:
        /*00d8*/ 	.byte	0x04, 0x17
        /*00da*/ 	.short	(.L_67 - .L_66)
.L_66:
        /*00dc*/ 	.word	0x00000000
        /*00e0*/ 	.short	0x000b
        /*00e2*/ 	.short	0x0054
        /*00e4*/ 	.byte	0x00, 0xf0, 0x11, 0x00


	//----- nvinfo : EIATTR_KPARAM_INFO
	.align		4
.L_67:
        /*00e8*/ 	.byte	0x04, 0x17
        /*00ea*/ 	.short	(.L_69 - .L_68)
.L_68:
        /*00ec*/ 	.word	0x00000000
        /*00f0*/ 	.short	0x000a
        /*00f2*/ 	.short	0x0050
        /*00f4*/ 	.byte	0x00, 0xf0, 0x11, 0x00


	//----- nvinfo : EIATTR_KPARAM_INFO
	.align		4
.L_69:
        /*00f8*/ 	.byte	0x04, 0x17
        /*00fa*/ 	.short	(.L_71 - .L_70)
.L_70:
        /*00fc*/ 	.word	0x00000000
        /*0100*/ 	.short	0x0009
        /*0102*/ 	.short	0x0048
        /*0104*/ 	.byte	0x00, 0xf5, 0x21, 0x00


	//----- nvinfo : EIATTR_KPARAM_INFO
	.align		4
.L_71:
        /*0108*/ 	.byte	0x04, 0x17
        /*010a*/ 	.short	(.L_73 - .L_72)
.L_72:
        /*010c*/ 	.word	0x00000000
        /*0110*/ 	.short	0x0008
        /*0112*/ 	.short	0x0040
        /*0114*/ 	.byte	0x00, 0xf5, 0x21, 0x00


	//----- nvinfo : EIATTR_KPARAM_INFO
	.align		4
.L_73:
        /*0118*/ 	.byte	0x04, 0x17
        /*011a*/ 	.short	(.L_75 - .L_74)
.L_74:
        /*011c*/ 	.word	0x00000000
        /*0120*/ 	.short	0x0007
        /*0122*/ 	.short	0x0038
        /*0124*/ 	.byte	0x00, 0xf5, 0x21, 0x00


	//----- nvinfo : EIATTR_KPARAM_INFO
	.align		4
.L_75:
        /*0128*/ 	.byte	0x04, 0x17
        /*012a*/ 	.short	(.L_77 - .L_76)
.L_76:
        /*012c*/ 	.word	0x00000000
        /*0130*/ 	.short	0x0006
        /*0132*/ 	.short	0x0030
        /*0134*/ 	.byte	0x00, 0xf5, 0x21, 0x00


	//----- nvinfo : EIATTR_KPARAM_INFO
	.align		4
.L_77:
        /*0138*/ 	.byte	0x04, 0x17
        /*013a*/ 	.short	(.L_79 - .L_78)
.L_78:
        /*013c*/ 	.word	0x00000000
        /*0140*/ 	.short	0x0005
        /*0142*/ 	.short	0x0028
        /*0144*/ 	.byte	0x00, 0xf5, 0x21, 0x00


	//----- nvinfo : EIATTR_KPARAM_INFO
	.align		4
.L_79:
        /*0148*/ 	.byte	0x04, 0x17
        /*014a*/ 	.short	(.L_81 - .L_80)
.L_80:
        /*014c*/ 	.word	0x00000000
        /*0150*/ 	.short	0x0004
        /*0152*/ 	.short	0x0020
        /*0154*/ 	.byte	0x00, 0xf5, 0x21, 0x00


	//----- nvinfo : EIATTR_KPARAM_INFO
	.align		4
.L_81:
        /*0158*/ 	.byte	0x04, 0x17
        /*015a*/ 	.short	(.L_83 - .L_82)
.L_82:
        /*015c*/ 	.word	0x00000000
        /*0160*/ 	.short	0x0003
        /*0162*/ 	.short	0x0018
        /*0164*/ 	.byte	0x00, 0xf5, 0x21, 0x00


	//----- nvinfo : EIATTR_KPARAM_INFO
	.align		4
.L_83:
        /*0168*/ 	.byte	0x04, 0x17
        /*016a*/ 	.short	(.L_85 - .L_84)
.L_84:
        /*016c*/ 	.word	0x00000000
        /*0170*/ 	.short	0x0002
        /*0172*/ 	.short	0x0010
        /*0174*/ 	.byte	0x00, 0xf5, 0x21, 0x00


	//----- nvinfo : EIATTR_KPARAM_INFO
	.align		4
.L_85:
        /*0178*/ 	.byte	0x04, 0x17
        /*017a*/ 	.short	(.L_87 - .L_86)
.L_86:
        /*017c*/ 	.word	0x00000000
        /*0180*/ 	.short	0x0001
        /*0182*/ 	.short	0x0008
        /*0184*/ 	.byte	0x00, 0xf5, 0x21, 0x00


	//----- nvinfo : EIATTR_KPARAM_INFO
	.align		4
.L_87:
        /*0188*/ 	.byte	0x04, 0x17
        /*018a*/ 	.short	(.L_89 - .L_88)
.L_88:
        /*018c*/ 	.word	0x00000000
        /*0190*/ 	.short	0x0000
        /*0192*/ 	.short	0x0000
        /*0194*/ 	.byte	0x00, 0xf5, 0x21, 0x00


	//----- nvinfo : EIATTR_SPARSE_MMA_MASK
	.align		4
.L_89:
        /*0198*/ 	.byte	0x03, 0x50
        /*019a*/ 	.short	0x0000


	//----- nvinfo : EIATTR_MAXREG_COUNT
	.align		4
        /*019c*/ 	.byte	0x03, 0x1b
        /*019e*/ 	.short	0x00ff


	//----- nvinfo : EIATTR_NUM_BARRIERS
	.align		4
        /*01a0*/ 	.byte	0x02, 0x4c
        /*01a2*/ 	.byte	0x01
	.zero		1


	//----- nvinfo : EIATTR_MERCURY_ISA_VERSION
	.align		4
        /*01a4*/ 	.byte	0x03, 0x5f
        /*01a6*/ 	.short	0x0101


	//----- nvinfo : EIATTR_VRC_CTA_INIT_COUNT
	.align		4
        /*01a8*/ 	.byte	0x02, 0x4a
	.zero		1
	.zero		1


	//----- nvinfo : EIATTR_EXIT_INSTR_OFFSETS
	.align		4
        /*01ac*/ 	.byte	0x04, 0x1c
        /*01ae*/ 	.short	(.L_91 - .L_90)


	//   ....[0]....
.L_90:
        /*01b0*/ 	.word	0x000000c0


	//   ....[1]....
        /*01b4*/ 	.word	0x00001fe0


	//   ....[2]....
        /*01b8*/ 	.word	0x000020b0


	//----- nvinfo : EIATTR_CRS_STACK_SIZE
	.align		4
.L_91:
        /*01bc*/ 	.byte	0x04, 0x1e
        /*01be*/ 	.short	(.L_93 - .L_92)
.L_92:
        /*01c0*/ 	.word	0x00000000


	//----- nvinfo : EIATTR_CBANK_PARAM_SIZE
	.align		4
.L_93:
        /*01c4*/ 	.byte	0x03, 0x19
        /*01c6*/ 	.short	0x0098


	//----- nvinfo : EIATTR_PARAM_CBANK
	.align		4
        /*01c8*/ 	.byte	0x04, 0x0a
        /*01ca*/ 	.short	(.L_95 - .L_94)
	.align		4
.L_94:
        /*01cc*/ 	.word	index@(.nv.constant0._Z5forcePfS_S_S_S_S_S_S_S_S_fffffPiS0_iiiiifff)
        /*01d0*/ 	.short	0x0380
        /*01d2*/ 	.short	0x0098


	//----- nvinfo : EIATTR_SW_WAR
	.align		4
.L_95:
        /*01d4*/ 	.byte	0x04, 0x36
        /*01d6*/ 	.short	(.L_97 - .L_96)
.L_96:
        /*01d8*/ 	.word	0x00000008
.L_97:


//--------------------- .nv.callgraph             --------------------------
	.section	.nv.callgraph,"",@"SHT_CUDA_CALLGRAPH"
	.align	4
	.sectionentsize	8
	.align		4
        /*0000*/ 	.word	0x00000000
	.align		4
        /*0004*/ 	.word	0xffffffff
	.align		4
        /*0008*/ 	.word	0x00000000
	.align		4
        /*000c*/ 	.word	0xfffffffe
	.align		4
        /*0010*/ 	.word	0x00000000
	.align		4
        /*0014*/ 	.word	0xfffffffd
	.align		4
        /*0018*/ 	.word	0x00000000
	.align		4
        /*001c*/ 	.word	0xfffffffc


//--------------------- .text._Z11finalResultPfS_S_S_i --------------------------
	.section	.text._Z11finalResultPfS_S_S_i,"ax",@progbits
	.align	128
        .global         _Z11finalResultPfS_S_S_i
        .type           _Z11finalResultPfS_S_S_i,@function
        .size           _Z11finalResultPfS_S_S_i,(.L_x_74 - _Z11finalResultPfS_S_S_i)
        .other          _Z11finalResultPfS_S_S_i,@"STO_CUDA_ENTRY STV_DEFAULT"
_Z11finalResultPfS_S_S_i:
.text._Z11finalResultPfS_S_S_i:
[----:B------:R-:W-:Y:S01]  /*0000*/  LDC R1, c[0x0][0x37c] ;  /* 0x0000df00ff017b82 */ /* 0x000fe20000000800 */
[----:B------:R-:W0:Y:S07]  /*0010*/  S2R R11, SR_TID.X ;  /* 0x00000000000b7919 */ /* 0x000e2e0000002100 */
[----:B------:R-:W0:Y:S01]  /*0020*/  LDC R0, c[0x0][0x3a0] ;  /* 0x0000e800ff007b82 */ /* 0x000e220000000800 */
[----:B------:R-:W1:Y:S01]  /*0030*/  LDCU.64 UR8, c[0x0][0x358] ;  /* 0x00006b00ff0877ac */ /* 0x000e620008000a00 */
[----:B0-----:R-:W-:-:S13]  /*0040*/  ISETP.GE.U32.AND P0, PT, R11, R0, PT ;  /* 0x000000000b00720c */ /* 0x001fda0003f06070 */
[----:B-1----:R-:W-:Y:S05]  /*0050*/  @P0 BRA `(.L_x_0) ;  /* 0x0000000000980947 */ /* 0x002fea0003800000 */
[----:B------:R-:W0:Y:S08]  /*0060*/  LDC.64 R2, c[0x0][0x388] ;  /* 0x0000e200ff027b82 */ /* 0x000e300000000a00 */
[----:B------:R-:W1:Y:S01]  /*0070*/  LDC.64 R4, c[0x0][0x380] ;  /* 0x0000e000ff047b82 */ /* 0x000e620000000a00 */
[----:B0-----:R-:W-:-:S06]  /*0080*/  IMAD.WIDE.U32 R2, R11, 0x4, R2 ;  /* 0x000000040b027825 */ /* 0x001fcc00078e0002 */
[----:B------:R-:W2:Y:S01]  /*0090*/  LDG.E R2, desc[UR8][R2.64] ;  /* 0x0000000802027981 */ /* 0x000ea2000c1e1900 */
[----:B-1----:R-:W-:-:S06]  /*00a0*/  IMAD.WIDE.U32 R4, R11, 0x4, R4 ;  /* 0x000000040b047825 */ /* 0x002fcc00078e0004 */
[----:B------:R-:W3:Y:S01]  /*00b0*/  LDG.E R4, desc[UR8][R4.64] ;  /* 0x0000000804047981 */ /* 0x000ee2000c1e1900 */
[----:B------:R-:W0:Y:S01]  /*00c0*/  S2UR UR5, SR_CgaCtaId ;  /* 0x00000000000579c3 */ /* 0x000e220000008800 */
[----:B------:R-:W-:Y:S02]  /*00d0*/  UMOV UR4, 0x400 ;  /* 0x0000040000047882 */ /* 0x000fe40000000000 */
[----:B0-----:R-:W-:-:S06]  /*00e0*/  ULEA UR4, UR5, UR4, 0x18 ;  /* 0x0000000405047291 */ /* 0x001fcc000f8ec0ff */
[----:B------:R-:W-:-:S05]  /*00f0*/  LEA R7, R11, UR4, 0x2 ;  /* 0x000000040b077c11 */ /* 0x000fca000f8e10ff */
[----:B------:R-:W0:Y:S01]  /*0100*/  LDCU UR4, c[0x0][0x360] ;  /* 0x00006c00ff0477ac */ /* 0x000e220008000800 */
[----:B------:R-:W-:Y:S01]  /*0110*/  LEA R9, R0, R7, 0x2 ;  /* 0x0000000700097211 */ /* 0x000fe200078e10ff */
[----:B0-----:R-:W-:Y:S01]  /*0120*/  UISETP.GE.U32.AND UP0, UPT, UR4, 0x2, UPT ;  /* 0x000000020400788c */ /* 0x001fe2000bf06070 */
[----:B--2---:R0:W-:Y:S04]  /*0130*/  STS [R7], R2 ;  /* 0x0000000207007388 */ /* 0x0041e80000000800 */
[----:B---3--:R0:W-:Y:S04]  /*0140*/  STS [R9], R4 ;  /* 0x0000000409007388 */ /* 0x0081e80000000800 */
[----:B------:R-:W-:Y:S05]  /*0150*/  BRA.U !UP0, `(.L_x_0) ;  /* 0x0000000108587547 */ /* 0x000fea000b800000 */
[----:B------:R-:W1:Y:S01]  /*0160*/  LDC R5, c[0x0][0x3a0] ;  /* 0x0000e800ff057b82 */ /* 0x000e620000000800 */
[----:B------:R-:W-:-:S07]  /*0170*/  MOV R0, UR4 ;  /* 0x0000000400007c02 */ /* 0x000fce0008000f00 */
.L_x_3:
[----:B------:R-:W-:Y:S01]  /*0180*/  SHF.R.U32.HI R6, RZ, 0x1, R0 ;  /* 0x00000001ff067819 */ /* 0x000fe20000011600 */
[----:B------:R-:W-:Y:S05]  /*0190*/  WARPSYNC.ALL ;  /* 0x0000000000007948 */ /* 0x000fea0003800000 */
[----:B------:R-:W-:Y:S01]  /*01a0*/  BAR.SYNC.DEFER_BLOCKING 0x0 ;  /* 0x0000000000007b1d */ /* 0x000fe20000010000 */
[----:B------:R-:W-:Y:S02]  /*01b0*/  ISETP.GE.U32.AND P0, PT, R11, R6, PT ;  /* 0x000000060b00720c */ /* 0x000fe40003f06070 */
[----:B------:R-:W-:-:S03]  /*01c0*/  ISETP.GT.U32.AND P1, PT, R0, 0x3, PT ;  /* 0x000000030000780c */ /* 0x000fc60003f24070 */
[----:B------:R-:W-:Y:S08]  /*01d0*/  BSSY.RECONVERGENT B0, `(.L_x_1) ;  /* 0x000000c000007945 */ /* 0x000ff00003800200 */
[----:B--2---:R-:W-:Y:S05]  /*01e0*/  @P0 BRA `(.L_x_2) ;  /* 0x0000000000280947 */ /* 0x004fea0003800000 */
[----:B------:R-:W-:Y:S01]  /*01f0*/  IMAD R0, R6, 0x4, R7 ;  /* 0x0000000406007824 */ /* 0x000fe200078e0207 */
[----:B------:R-:W-:Y:S04]  /*0200*/  LDS R3, [R7] ;  /* 0x0000000007037984 */ /* 0x000fe80000000800 */
[----:B0-----:R-:W0:Y:S02]  /*0210*/  LDS R2, [R0] ;  /* 0x0000000000027984 */ /* 0x001e240000000800 */
[----:B0-----:R-:W-:Y:S01]  /*0220*/  FADD R2, R2, R3 ;  /* 0x0000000302027221 */ /* 0x001fe20000000000 */
[----:B-1----:R-:W-:-:S04]  /*0230*/  LEA R3, R5, R0, 0x2 ;  /* 0x0000000005037211 */ /* 0x002fc800078e10ff */
[----:B------:R-:W-:Y:S04]  /*0240*/  STS [R7], R2 ;  /* 0x0000000207007388 */ /* 0x000fe80000000800 */
[----:B------:R-:W-:Y:S04]  /*0250*/  LDS R3, [R3] ;  /* 0x0000000003037984 */ /* 0x000fe80000000800 */
[----:B------:R-:W0:Y:S02]  /*0260*/  LDS R4, [R9] ;  /* 0x0000000009047984 */ /* 0x000e240000000800 */
[----:B0-----:R-:W-:-:S05]  /*0270*/  FADD R4, R3, R4 ;  /* 0x0000000403047221 */ /* 0x001fca0000000000 */
[----:B------:R2:W-:Y:S02]  /*0280*/  STS [R9], R4 ;  /* 0x0000000409007388 */ /* 0x0005e40000000800 */
.L_x_2:
[----:B------:R-:W-:Y:S05]  /*0290*/  BSYNC.RECONVERGENT B0 ;  /* 0x0000000000007941 */ /* 0x000fea0003800200 */
.L_x_1:
[----:B------:R-:W-:Y:S01]  /*02a0*/  IMAD.MOV.U32 R0, RZ, RZ, R6 ;  /* 0x000000ffff007224 */ /* 0x000fe200078e0006 */
[----:B------:R-:W-:Y:S06]  /*02b0*/  @P1 BRA `(.L_x_3) ;  /* 0xfffffffc00b01947 */ /* 0x000fec000383ffff */
.L_x_0:
[----:B------:R-:W-:Y:S05]  /*02c0*/  WARPSYNC.ALL ;  /* 0x0000000000007948 */ /* 0x000fea0003800000 */
[----:B------:R-:W-:Y:S01]  /*02d0*/  BAR.SYNC.DEFER_BLOCKING 0x0 ;  /* 0x0000000000007b1d */ /* 0x000fe20000010000 */
[----:B------:R-:W-:-:S13]  /*02e0*/  ISETP.NE.AND P0, PT, R11, RZ, PT ;  /* 0x000000ff0b00720c */ /* 0x000fda0003f05270 */
[----:B------:R-:W-:Y:S05]  /*02f0*/  @P0 EXIT ;  /* 0x000000000000094d */ /* 0x000fea0003800000 */
[----:B------:R-:W3:Y:S01]  /*0300*/  S2UR UR5, SR_CgaCtaId ;  /* 0x00000000000579c3 */ /* 0x000ee20000008800 */
[----:B------:R-:W4:Y:S01]  /*0310*/  LDCU UR6, c[0x0][0x3a0] ;  /* 0x00007400ff0677ac */ /* 0x000f220008000800 */
[----:B------:R-:W-:-:S06]  /*0320*/  UMOV UR4, 0x400 ;  /* 0x0000040000047882 */ /* 0x000fcc0000000000 */
[----:B0-----:R-:W0:Y:S08]  /*0330*/  LDC.64 R2, c[0x0][0x390] ;  /* 0x0000e400ff027b82 */ /* 0x001e300000000a00 */
[----:B-12---:R-:W1:Y:S01]  /*0340*/  LDC.64 R4, c[0x0][0x398] ;  /* 0x0000e600ff047b82 */ /* 0x006e620000000a00 */
[----:B---3--:R-:W-:-:S04]  /*0350*/  ULEA UR5, UR5, UR4, 0x18 ;  /* 0x0000000405057291 */ /* 0x008fc8000f8ec0ff */
[----:B----4-:R-:W-:-:S05]  /*0360*/  ULEA UR4, UR6, UR5, 0x2 ;  /* 0x0000000506047291 */ /* 0x010fca000f8e10ff */
[----:B------:R-:W2:Y:S04]  /*0370*/  LDS R6, [UR5] ;  /* 0x00000005ff067984 */ /* 0x000ea80008000800 */
[----:B------:R-:W3:Y:S01]  /*0380*/  LDS R0, [UR4] ;  /* 0x00000004ff007984 */ /* 0x000ee20008000800 */
[----:B--2---:R-:W-:Y:S01]  /*0390*/  FMUL R9, R6, 16 ;  /* 0x4180000006097820 */ /* 0x004fe20000400000 */
[----:B---3--:R-:W-:-:S05]  /*03a0*/  FMUL R7, R0, 4 ;  /* 0x4080000000077820 */ /* 0x008fca0000400000 */
[----:B0-----:R-:W-:Y:S04]  /*03b0*/  STG.E desc[UR8][R2.64], R7 ;  /* 0x0000000702007986 */ /* 0x001fe8000c101908 */
[----:B-1----:R-:W-:Y:S01]  /*03c0*/  STG.E desc[UR8][R4.64], R9 ;  /* 0x0000000904007986 */ /* 0x002fe2000c101908 */
[----:B------:R-:W-:Y:S05]  /*03d0*/  EXIT ;  /* 0x000000000000794d */ /* 0x000fea0003800000 */
.L_x_4:
[----:B------:R-:W-:-:S00]  /*03e0*/  BRA `(.L_x_4) ;  /* 0xfffffffc00fc7947 */ /* 0x000fc0000383ffff */
[----:B------:R-:W-:-:S00]  /*03f0*/  NOP ;  /* 0x0000000000007918 */ /* 0x000fc00000000000 */
        /* <DEDUP_REMOVED lines=8> */
.L_x_74:


//--------------------- .text._Z5forcePfS_S_S_S_S_S_S_S_S_fffffPiS0_iiiiifff --------------------------
	.section	.text._Z5forcePfS_S_S_S_S_S_S_S_S_fffffPiS0_iiiiifff,"ax",@progbits
	.align	128
        .global         _Z5forcePfS_S_S_S_S_S_S_S_S_fffffPiS0_iiiiifff
        .type           _Z5forcePfS_S_S_S_S_S_S_S_S_fffffPiS0_iiiiifff,@function
        .size           _Z5forcePfS_S_S_S_S_S_S_S_S_fffffPiS0_iiiiifff,(.L_x_73 - _Z5forcePfS_S_S_S_S_S_S_S_S_fffffPiS0_iiiiifff)
        .other          _Z5forcePfS_S_S_S_S_S_S_S_S_fffffPiS0_iiiiifff,@"STO_CUDA_ENTRY STV_DEFAULT"
_Z5forcePfS_S_S_S_S_S_S_S_S_fffffPiS0_iiiiifff:
.text._Z5forcePfS_S_S_S_S_S_S_S_S_fffffPiS0_iiiiifff:
[----:B------:R-:W-:Y:S01]  /*0000*/  LDC R1, c[0x0][0x37c] ;  /* 0x0000df00ff017b82 */ /* 0x000fe20000000800 */
[----:B------:R-:W0:Y:S07]  /*0010*/  S2R R18, SR_TID.X ;  /* 0x0000000000127919 */ /* 0x000e2e0000002100 */
[----:B------:R-:W0:Y:S01]  /*0020*/  S2UR UR4, SR_CTAID.X ;  /* 0x00000000000479c3 */ /* 0x000e220000002500 */
[----:B------:R-:W1:Y:S01]  /*0030*/  LDCU UR5, c[0x0][0x404] ;  /* 0x00008080ff0577ac */ /* 0x000e620008000800 */
[----:B------:R-:W2:Y:S06]  /*0040*/  LDCU.64 UR8, c[0x0][0x358] ;  /* 0x00006b00ff0877ac */ /* 0x000eac0008000a00 */
[----:B------:R-:W0:Y:S08]  /*0050*/  LDC R17, c[0x0][0x360] ;  /* 0x0000d800ff117b82 */ /* 0x000e300000000800 */
[----:B------:R-:W2:Y:S08]  /*0060*/  LDC.64 R2, c[0x0][0x390] ;  /* 0x0000e400ff027b82 */ /* 0x000eb00000000a00 */
[----:B------:R-:W3:Y:S01]  /*0070*/  LDC.64 R4, c[0x0][0x398] ;  /* 0x0000e600ff047b82 */ /* 0x000ee20000000a00 */
[----:B0-----:R-:W-:-:S05]  /*0080*/  IMAD R17, R17, UR4, R18 ;  /* 0x0000000411117c24 */ /* 0x001fca000f8e0212 */
[----:B-1----:R-:W-:Y:S01]  /*0090*/  ISETP.GE.AND P0, PT, R17, UR5, PT ;  /* 0x0000000511007c0c */ /* 0x002fe2000bf06270 */
[----:B--2---:R0:W-:Y:S04]  /*00a0*/  STG.E desc[UR8][R2.64], RZ ;  /* 0x000000ff02007986 */ /* 0x0041e8000c101908 */
[----:B---3--:R0:W-:Y:S08]  /*00b0*/  STG.E desc[UR8][R4.64], RZ ;  /* 0x000000ff04007986 */ /* 0x0081f0000c101908 */
[----:B------:R-:W-:Y:S05]  /*00c0*/  @P0 EXIT ;  /* 0x000000000000094d */ /* 0x000fea0003800000 */
[----:B0-----:R-:W0:Y:S01]  /*00d0*/  LDC.64 R2, c[0x0][0x3a0] ;  /* 0x0000e800ff027b82 */ /* 0x001e220000000a00 */
[----:B------:R-:W1:Y:S07]  /*00e0*/  LDCU UR4, c[0x0][0x40c] ;  /* 0x00008180ff0477ac */ /* 0x000e6e0008000800 */
[----:B------:R-:W2:Y:S08]  /*00f0*/  LDC.64 R4, c[0x0][0x3a8] ;  /* 0x0000ea00ff047b82 */ /* 0x000eb00000000a00 */
[----:B------:R-:W3:Y:S01]  /*0100*/  LDC.64 R6, c[0x0][0x3b0] ;  /* 0x0000ec00ff067b82 */ /* 0x000ee20000000a00 */
[----:B0-----:R-:W-:-:S05]  /*0110*/  IMAD.WIDE R2, R17, 0x4, R2 ;  /* 0x0000000411027825 */ /* 0x001fca00078e0202 */
[----:B------:R0:W4:Y:S01]  /*0120*/  LDG.E R16, desc[UR8][R2.64] ;  /* 0x0000000802107981 */ /* 0x000122000c1e1900 */
[----:B-1----:R-:W1:Y:S01]  /*0130*/  F2F.F64.F32 R8, UR4 ;  /* 0x0000000400087d10 */ /* 0x002e620008201800 */
[----:B------:R-:W-:Y:S02]  /*0140*/  IMAD.MOV.U32 R10, RZ, RZ, 0x1 ;  /* 0x00000001ff0a7424 */ /* 0x000fe400078e00ff */
[----:B--2---:R-:W-:-:S05]  /*0150*/  IMAD.WIDE R4, R17, 0x4, R4 ;  /* 0x0000000411047825 */ /* 0x004fca00078e0204 */
[----:B------:R2:W5:Y:S01]  /*0160*/  LDG.E R15, desc[UR8][R4.64] ;  /* 0x00000008040f7981 */ /* 0x000562000c1e1900 */
[----:B---3--:R-:W-:Y:S01]  /*0170*/  IMAD.WIDE R6, R17, 0x4, R6 ;  /* 0x0000000411067825 */ /* 0x008fe200078e0206 */
[----:B-1----:R-:W0:Y:S04]  /*0180*/  MUFU.RCP64H R11, R9 ;  /* 0x00000009000b7308 */ /* 0x002e280000001800 */
[----:B------:R1:W5:Y:S01]  /*0190*/  LDG.E R14, desc[UR8][R6.64] ;  /* 0x00000008060e7981 */ /* 0x000362000c1e1900 */
[----:B0-----:R-:W-:-:S08]  /*01a0*/  DFMA R2, -R8, R10, 1 ;  /* 0x3ff000000802742b */ /* 0x001fd0000000010a */
[----:B------:R-:W-:-:S08]  /*01b0*/  DFMA R2, R2, R2, R2 ;  /* 0x000000020202722b */ /* 0x000fd00000000002 */
[----:B------:R-:W-:-:S08]  /*01c0*/  DFMA R10, R10, R2, R10 ;  /* 0x000000020a0a722b */ /* 0x000fd0000000000a */
[----:B------:R-:W-:-:S08]  /*01d0*/  DFMA R12, -R8, R10, 1 ;  /* 0x3ff00000080c742b */ /* 0x000fd0000000010a */
[----:B------:R-:W-:Y:S01]  /*01e0*/  DFMA R12, R10, R12, R10 ;  /* 0x0000000c0a0c722b */ /* 0x000fe2000000000a */
[----:B------:R-:W-:Y:S01]  /*01f0*/  BSSY.RECONVERGENT B0, `(.L_x_5) ;  /* 0x0000012000007945 */ /* 0x000fe20003800200 */
[----:B----4-:R-:W0:Y:S02]  /*0200*/  F2F.F64.F32 R2, R16 ;  /* 0x0000001000027310 */ /* 0x010e240000201800 */
[----:B0-----:R-:W-:-:S08]  /*0210*/  DADD R2, R2, 0.5 ;  /* 0x3fe0000002027429 */ /* 0x001fd00000000000 */
[----:B--2---:R-:W-:-:S08]  /*0220*/  DMUL R4, R2, R12 ;  /* 0x0000000c02047228 */ /* 0x004fd00000000000 */
[----:B-1----:R-:W-:-:S08]  /*0230*/  DFMA R6, -R8, R4, R2 ;  /* 0x000000040806722b */ /* 0x002fd00000000102 */
[----:B------:R-:W-:Y:S01]  /*0240*/  DFMA R12, R12, R6, R4 ;  /* 0x000000060c0c722b */ /* 0x000fe20000000004 */
[----:B------:R-:W-:-:S09]  /*0250*/  FSETP.GEU.AND P1, PT, |R3|, 6.5827683646048100446e-37, PT ;  /* 0x036000000300780b */ /* 0x000fd20003f2e200 */
[----:B------:R-:W-:-:S05]  /*0260*/  FFMA R0, RZ, R9, R13 ;  /* 0x00000009ff007223 */ /* 0x000fca000000000d */
[----:B------:R-:W-:-:S13]  /*0270*/  FSETP.GT.AND P0, PT, |R0|, 1.469367938527859385e-39, PT ;  /* 0x001000000000780b */ /* 0x000fda0003f04200 */
[----:B------:R-:W-:Y:S05]  /*0280*/  @P0 BRA P1, `(.L_x_6) ;  /* 0x0000000000200947 */ /* 0x000fea0000800000 */
[----:B------:R-:W-:Y:S01]  /*0290*/  IMAD.MOV.U32 R6, RZ, RZ, R2 ;  /* 0x000000ffff067224 */ /* 0x000fe200078e0002 */
[----:B------:R-:W-:Y:S01]  /*02a0*/  MOV R7, R3 ;  /* 0x0000000300077202 */ /* 0x000fe20000000f00 */
[----:B------:R-:W-:Y:S01]  /*02b0*/  IMAD.MOV.U32 R4, RZ, RZ, R8 ;  /* 0x000000ffff047224 */ /* 0x000fe200078e0008 */
[----:B------:R-:W-:Y:S01]  /*02c0*/  MOV R0, 0x2f0 ;  /* 0x000002f000007802 */ /* 0x000fe20000000f00 */
[----:B------:R-:W-:-:S07]  /*02d0*/  IMAD.MOV.U32 R5, RZ, RZ, R9 ;  /* 0x000000ffff057224 */ /* 0x000fce00078e0009 */
[----:B-----5:R-:W-:Y:S05]  /*02e0*/  CALL.REL.NOINC `($__internal_0_$__cuda_sm20_div_rn_f64_full) ;  /* 0x0000001c00747944 */ /* 0x020fea0003c00000 */
[----:B------:R-:W-:Y:S01]  /*02f0*/  MOV R12, R20 ;  /* 0x00000014000c7202 */ /* 0x000fe20000000f00 */
[----:B------:R-:W-:-:S07]  /*0300*/  IMAD.MOV.U32 R13, RZ, RZ, R21 ;  /* 0x000000ffff0d7224 */ /* 0x000fce00078e0015 */
.L_x_6:
[----:B------:R-:W-:Y:S05]  /*0310*/  BSYNC.RECONVERGENT B0 ;  /* 0x0000000000007941 */ /* 0x000fea0003800200 */
.L_x_5:
[----:B------:R-:W0:Y:S01]  /*0320*/  LDCU UR4, c[0x0][0x410] ;  /* 0x00008200ff0477ac */ /* 0x000e220008000800 */
[----:B------:R-:W-:Y:S01]  /*0330*/  IMAD.MOV.U32 R6, RZ, RZ, 0x1 ;  /* 0x00000001ff067424 */ /* 0x000fe200078e00ff */
[----:B------:R-:W-:Y:S01]  /*0340*/  F2I.F64.TRUNC R12, R12 ;  /* 0x0000000c000c7311 */ /* 0x000fe2000030d100 */
[----:B------:R-:W-:Y:S07]  /*0350*/  BSSY.RECONVERGENT B0, `(.L_x_7) ;  /* 0x0000015000007945 */ /* 0x000fee0003800200 */
[----:B0-----:R-:W0:Y:S08]  /*0360*/  F2F.F64.F32 R4, UR4 ;  /* 0x0000000400047d10 */ /* 0x001e300008201800 */
[----:B0-----:R-:W0:Y:S02]  /*0370*/  MUFU.RCP64H R7, R5 ;  /* 0x0000000500077308 */ /* 0x001e240000001800 */
[----:B0-----:R-:W-:-:S08]  /*0380*/  DFMA R2, -R4, R6, 1 ;  /* 0x3ff000000402742b */ /* 0x001fd00000000106 */
[----:B------:R-:W-:Y:S02]  /*0390*/  DFMA R8, R2, R2, R2 ;  /* 0x000000020208722b */ /* 0x000fe40000000002 */
[----:B-----5:R-:W0:Y:S06]  /*03a0*/  F2F.F64.F32 R2, R15 ;  /* 0x0000000f00027310 */ /* 0x020e2c0000201800 */
[----:B------:R-:W-:-:S08]  /*03b0*/  DFMA R8, R6, R8, R6 ;  /* 0x000000080608722b */ /* 0x000fd00000000006 */
[----:B------:R-:W-:Y:S02]  /*03c0*/  DFMA R10, -R4, R8, 1 ;  /* 0x3ff00000040a742b */ /* 0x000fe40000000108 */
[----:B0-----:R-:W-:-:S06]  /*03d0*/  DADD R6, R2, 0.5 ;  /* 0x3fe0000002067429 */ /* 0x001fcc0000000000 */
[----:B------:R-:W-:-:S04]  /*03e0*/  DFMA R10, R8, R10, R8 ;  /* 0x0000000a080a722b */ /* 0x000fc80000000008 */
[----:B------:R-:W-:-:S04]  /*03f0*/  FSETP.GEU.AND P1, PT, |R7|, 6.5827683646048100446e-37, PT ;  /* 0x036000000700780b */ /* 0x000fc80003f2e200 */
[----:B------:R-:W-:-:S08]  /*0400*/  DMUL R2, R6, R10 ;  /* 0x0000000a06027228 */ /* 0x000fd00000000000 */
[----:B------:R-:W-:-:S08]  /*0410*/  DFMA R8, -R4, R2, R6 ;  /* 0x000000020408722b */ /* 0x000fd00000000106 */
[----:B------:R-:W-:-:S10]  /*0420*/  DFMA R2, R10, R8, R2 ;  /* 0x000000080a02722b */ /* 0x000fd40000000002 */
[----:B------:R-:W-:-:S05]  /*0430*/  FFMA R0, RZ, R5, R3 ;  /* 0x00000005ff007223 */ /* 0x000fca0000000003 */
[----:B------:R-:W-:-:S13]  /*0440*/  FSETP.GT.AND P0, PT, |R0|, 1.469367938527859385e-39, PT ;  /* 0x001000000000780b */ /* 0x000fda0003f04200 */
[----:B------:R-:W-:Y:S05]  /*0450*/  @P0 BRA P1, `(.L_x_8) ;  /* 0x0000000000100947 */ /* 0x000fea0000800000 */
[----:B------:R-:W-:-:S07]  /*0460*/  MOV R0, 0x480 ;  /* 0x0000048000007802 */ /* 0x000fce0000000f00 */
[----:B------:R-:W-:Y:S05]  /*0470*/  CALL.REL.NOINC `($__internal_0_$__cuda_sm20_div_rn_f64_full) ;  /* 0x0000001c00107944 */ /* 0x000fea0003c00000 */
[----:B------:R-:W-:Y:S01]  /*0480*/  MOV R2, R20 ;  /* 0x0000001400027202 */ /* 0x000fe20000000f00 */
[----:B------:R-:W-:-:S07]  /*0490*/  IMAD.MOV.U32 R3, RZ, RZ, R21 ;  /* 0x000000ffff037224 */ /* 0x000fce00078e0015 */
.L_x_8:
[----:B------:R-:W-:Y:S05]  /*04a0*/  BSYNC.RECONVERGENT B0 ;  /* 0x0000000000007941 */ /* 0x000fea0003800200 */
.L_x_7:
[----:B------:R-:W0:Y:S01]  /*04b0*/  LDCU UR4, c[0x0][0x414] ;  /* 0x00008280ff0477ac */ /* 0x000e220008000800 */
[----:B------:R-:W-:Y:S01]  /*04c0*/  IMAD.MOV.U32 R8, RZ, RZ, 0x1 ;  /* 0x00000001ff087424 */ /* 0x000fe200078e00ff */
[----:B------:R-:W1:Y:S01]  /*04d0*/  F2I.F64.TRUNC R13, R2 ;  /* 0x00000002000d7311 */ /* 0x000e62000030d100 */
[----:B------:R-:W-:Y:S01]  /*04e0*/  BSSY.RECONVERGENT B0, `(.L_x_9) ;  /* 0x0000014000007945 */ /* 0x000fe20003800200 */
[----:B-1----:R-:W-:-:S06]  /*04f0*/  IADD3 R13, PT, PT, R13, 0x1, RZ ;  /* 0x000000010d0d7810 */ /* 0x002fcc0007ffe0ff */
[----:B0-----:R-:W0:Y:S08]  /*0500*/  F2F.F64.F32 R4, UR4 ;  /* 0x0000000400047d10 */ /* 0x001e300008201800 */
[----:B0-----:R-:W0:Y:S02]  /*0510*/  MUFU.RCP64H R9, R5 ;  /* 0x0000000500097308 */ /* 0x001e240000001800 */
[----:B0-----:R-:W-:-:S08]  /*0520*/  DFMA R6, -R4, R8, 1 ;  /* 0x3ff000000406742b */ /* 0x001fd00000000108 */
[----:B------:R-:W-:Y:S02]  /*0530*/  DFMA R10, R6, R6, R6 ;  /* 0x00000006060a722b */ /* 0x000fe40000000006 */
[----:B------:R-:W0:Y:S06]  /*0540*/  F2F.F64.F32 R6, R14 ;  /* 0x0000000e00067310 */ /* 0x000e2c0000201800 */
        /* <DEDUP_REMOVED lines=13> */
.L_x_10:
[----:B------:R-:W-:Y:S05]  /*0620*/  BSYNC.RECONVERGENT B0 ;  /* 0x0000000000007941 */ /* 0x000fea0003800200 */
.L_x_9:
[----:B------:R-:W0:Y:S01]  /*0630*/  LDC.64 R2, c[0x0][0x3d0] ;  /* 0x0000f400ff027b82 */ /* 0x000e220000000a00 */
[----:B------:R-:W1:Y:S01]  /*0640*/  LDCU UR4, c[0x0][0x3fc] ;  /* 0x00007f80ff0477ac */ /* 0x000e620008000800 */
[----:B------:R-:W2:Y:S01]  /*0650*/  F2I.F64.TRUNC R4, R20 ;  /* 0x0000001400047311 */ /* 0x000ea2000030d100 */
[----:B------:R-:W-:Y:S02]  /*0660*/  CS2R R8, SRZ ;  /* 0x0000000000087805 */ /* 0x000fe4000001ff00 */
[----:B------:R-:W-:Y:S01]  /*0670*/  CS2R R6, SRZ ;  /* 0x0000000000067805 */ /* 0x000fe2000001ff00 */
[----:B------:R-:W3:Y:S01]  /*0680*/  LDCU UR5, c[0x0][0x3d8] ;  /* 0x00007b00ff0577ac */ /* 0x000ee20008000800 */
[----:B------:R-:W-:Y:S01]  /*0690*/  IMAD.MOV.U32 R5, RZ, RZ, RZ ;  /* 0x000000ffff057224 */ /* 0x000fe200078e00ff */
[----:B-1----:R-:W-:Y:S02]  /*06a0*/  UIADD3 UR4, UPT, UPT, UR4, 0x2, URZ ;  /* 0x0000000204047890 */ /* 0x002fe4000fffe0ff */
[----:B---3--:R-:W1:Y:S01]  /*06b0*/  F2F.F64.F32 R22, UR5 ;  /* 0x0000000500167d10 */ /* 0x008e620008201800 */
[----:B0-----:R-:W-:Y:S01]  /*06c0*/  FMUL R11, R2, R2 ;  /* 0x00000002020b7220 */ /* 0x001fe20000400000 */
[----:B------:R-:W-:-:S02]  /*06d0*/  FMUL R10, R3, R3 ;  /* 0x00000003030a7220 */ /* 0x000fc40000400000 */
[----:B--2---:R-:W-:Y:S01]  /*06e0*/  IMAD R4, R4, UR4, RZ ;  /* 0x0000000404047c24 */ /* 0x004fe2000f8e02ff */
[----:B-1----:R-:W-:-:S06]  /*06f0*/  UMOV UR5, 0xffffffff ;  /* 0xffffffff00057882 */ /* 0x002fcc0000000000 */
.L_x_45:
[----:B------:R-:W-:Y:S01]  /*0700*/  UMOV UR7, UR5 ;  /* 0x0000000500077c82 */ /* 0x000fe20008000000 */
[----:B------:R-:W-:Y:S02]  /*0710*/  USHF.R.S32.HI UR14, URZ, 0x1f, UR5 ;  /* 0x0000001fff0e7899 */ /* 0x000fe40008011405 */
[----:B------:R-:W-:Y:S01]  /*0720*/  UIADD3 UR5, UPT, UPT, UR5, 0x1, URZ ;  /* 0x0000000105057890 */ /* 0x000fe2000fffe0ff */
[----:B------:R-:W-:-:S03]  /*0730*/  UMOV UR10, 0xffffffff ;  /* 0xffffffff000a7882 */ /* 0x000fc60000000000 */
[----:B------:R-:W-:-:S11]  /*0740*/  UISETP.NE.AND UP0, UPT, UR5, 0x2, UPT ;  /* 0x000000020500788c */ /* 0x000fd6000bf05270 */
.L_x_44:
[----:B------:R-:W0:Y:S01]  /*0750*/  LDCU UR6, c[0x0][0x3f8] ;  /* 0x00007f00ff0677ac */ /* 0x000e220008000800 */
[----:B------:R-:W-:Y:S02]  /*0760*/  IADD3 R31, PT, PT, R4, UR10, R13 ;  /* 0x0000000a041f7c10 */ /* 0x000fe4000fffe00d */
[C---:B------:R-:W-:Y:S01]  /*0770*/  IADD3 R3, P0, PT, R12.reuse, UR7, RZ ;  /* 0x000000070c037c10 */ /* 0x040fe2000ff1e0ff */
[----:B------:R-:W1:Y:S03]  /*0780*/  LDCU.64 UR12, c[0x0][0x3e8] ;  /* 0x00007d00ff0c77ac */ /* 0x000e660008000a00 */
[----:B------:R-:W-:Y:S01]  /*0790*/  LEA.HI.X.SX32 R2, R12, UR14, 0x1, P0 ;  /* 0x0000000e0c027c11 */ /* 0x000fe200080f0eff */
[----:B------:R-:W2:Y:S01]  /*07a0*/  LDCU UR11, c[0x0][0x3e0] ;  /* 0x00007c00ff0b77ac */ /* 0x000ea20008000800 */
[----:B0-----:R-:W-:-:S06]  /*07b0*/  UIADD3 UR6, UPT, UPT, UR6, 0x2, URZ ;  /* 0x0000000206067890 */ /* 0x001fcc000fffe0ff */
[----:B------:R-:W-:-:S05]  /*07c0*/  IMAD R0, R31, UR6, RZ ;  /* 0x000000061f007c24 */ /* 0x000fca000f8e02ff */
[C---:B------:R-:W-:Y:S01]  /*07d0*/  IADD3 R19, P0, PT, R0.reuse, R3, RZ ;  /* 0x0000000300137210 */ /* 0x040fe20007f1e0ff */
[----:B------:R-:W-:Y:S01]  /*07e0*/  UIADD3 UR10, UPT, UPT, UR10, 0x1, URZ ;  /* 0x000000010a0a7890 */ /* 0x000fe2000fffe0ff */
[----:B------:R-:W-:Y:S01]  /*07f0*/  BSSY.RECONVERGENT B2, `(.L_x_11) ;  /* 0x000006b000027945 */ /* 0x000fe20003800200 */
[----:B------:R-:W0:Y:S01]  /*0800*/  LDCU UR6, c[0x0][0x3dc] ;  /* 0x00007b80ff0677ac */ /* 0x000e220008000800 */
[----:B------:R-:W-:Y:S02]  /*0810*/  LEA.HI.X.SX32 R0, R0, R2, 0x1, P0 ;  /* 0x0000000200007211 */ /* 0x000fe400000f0eff */
[C---:B-1----:R-:W-:Y:S01]  /*0820*/  LEA R20, P0, R19.reuse, UR12, 0x2 ;  /* 0x0000000c13147c11 */ /* 0x042fe2000f8010ff */
[----:B------:R-:W1:Y:S03]  /*0830*/  LDCU UR12, c[0x0][0x3d4] ;  /* 0x00007a80ff0c77ac */ /* 0x000e660008000800 */
[----:B------:R-:W-:-:S05]  /*0840*/  LEA.HI.X R21, R19, UR13, R0, 0x2, P0 ;  /* 0x0000000d13157c11 */ /* 0x000fca00080f1400 */
[----:B------:R-:W3:Y:S01]  /*0850*/  LDG.E R26, desc[UR8][R20.64+0x4] ;  /* 0x00000408141a7981 */ /* 0x000ee2000c1e1900 */
[----:B------:R-:W-:Y:S01]  /*0860*/  UISETP.NE.AND UP1, UPT, UR10, 0x2, UPT ;  /* 0x000000020a00788c */ /* 0x000fe2000bf25270 */
[----:B---3--:R-:W-:-:S13]  /*0870*/  ISETP.GE.AND P0, PT, R26, RZ, PT ;  /* 0x000000ff1a00720c */ /* 0x008fda0003f06270 */
[----:B012---:R-:W-:Y:S05]  /*0880*/  @!P0 BRA `(.L_x_12) ;  /* 0x0000000400848947 */ /* 0x007fea0003800000 */
.L_x_21:
[----:B------:R-:W-:Y:S01]  /*0890*/  ISETP.NE.AND P0, PT, R26, R17, PT ;  /* 0x000000111a00720c */ /* 0x000fe20003f05270 */
[----:B------:R-:W-:-:S12]  /*08a0*/  BSSY.RECONVERGENT B3, `(.L_x_13) ;  /* 0x000005a000037945 */ /* 0x000fd80003800200 */
[----:B------:R-:W-:Y:S05]  /*08b0*/  @!P0 BRA `(.L_x_14) ;  /* 0x0000000400608947 */ /* 0x000fea0003800000 */
[----:B------:R-:W0:Y:S08]  /*08c0*/  LDC.64 R20, c[0x0][0x3a8] ;  /* 0x0000ea00ff147b82 */ /* 0x000e300000000a00 */
[----:B------:R-:W1:Y:S08]  /*08d0*/  LDC.64 R28, c[0x0][0x3a0] ;  /* 0x0000e800ff1c7b82 */ /* 0x000e700000000a00 */
[----:B------:R-:W2:Y:S01]  /*08e0*/  LDC.64 R24, c[0x0][0x3b0] ;  /* 0x0000ec00ff187b82 */ /* 0x000ea20000000a00 */
[----:B0-----:R-:W-:-:S06]  /*08f0*/  IMAD.WIDE.U32 R20, R26, 0x4, R20 ;  /* 0x000000041a147825 */ /* 0x001fcc00078e0014 */
[----:B------:R-:W3:Y:S01]  /*0900*/  LDG.E R20, desc[UR8][R20.64] ;  /* 0x0000000814147981 */ /* 0x000ee2000c1e1900 */
[----:B-1----:R-:W-:-:S06]  /*0910*/  IMAD.WIDE.U32 R34, R26, 0x4, R28 ;  /* 0x000000041a227825 */ /* 0x002fcc00078e001c */
[----:B------:R-:W4:Y:S01]  /*0920*/  LDG.E R35, desc[UR8][R34.64] ;  /* 0x0000000822237981 */ /* 0x000f22000c1e1900 */
[----:B--2---:R-:W-:-:S06]  /*0930*/  IMAD.WIDE.U32 R24, R26, 0x4, R24 ;  /* 0x000000041a187825 */ /* 0x004fcc00078e0018 */
[----:B------:R-:W2:Y:S01]  /*0940*/  LDG.E R25, desc[UR8][R24.64] ;  /* 0x0000000818197981 */ /* 0x000ea2000c1e1900 */
[----:B---3--:R-:W-:-:S04]  /*0950*/  FADD R29, R15, -R20 ;  /* 0x800000140f1d7221 */ /* 0x008fc80000000000 */
[----:B------:R-:W-:Y:S01]  /*0960*/  FMUL R19, R29, R29 ;  /* 0x0000001d1d137220 */ /* 0x000fe20000400000 */
[----:B----4-:R-:W-:-:S04]  /*0970*/  FADD R28, R16, -R35 ;  /* 0x80000023101c7221 */ /* 0x010fc80000000000 */
[----:B------:R-:W-:Y:S01]  /*0980*/  FFMA R19, R28, R28, R19 ;  /* 0x0000001c1c137223 */ /* 0x000fe20000000013 */
[----:B--2---:R-:W-:-:S04]  /*0990*/  FADD R30, R14, -R25 ;  /* 0x800000190e1e7221 */ /* 0x004fc80000000000 */
[----:B------:R-:W-:-:S05]  /*09a0*/  FFMA R32, R30, R30, R19 ;  /* 0x0000001e1e207223 */ /* 0x000fca0000000013 */
[----:B------:R-:W-:-:S13]  /*09b0*/  FSETP.GEU.AND P0, PT, R32, R10, PT ;  /* 0x0000000a2000720b */ /* 0x000fda0003f0e000 */
[----:B------:R-:W-:Y:S05]  /*09c0*/  @P0 BRA `(.L_x_14) ;  /* 0x00000004001c0947 */ /* 0x000fea0003800000 */
[----:B------:R-:W0:Y:S01]  /*09d0*/  F2F.F64.F32 R38, R32 ;  /* 0x0000002000267310 */ /* 0x000e220000201800 */
[----:B------:R-:W-:Y:S01]  /*09e0*/  MOV R20, 0x0 ;  /* 0x0000000000147802 */ /* 0x000fe20000000f00 */
[----:B------:R-:W-:Y:S01]  /*09f0*/  IMAD.MOV.U32 R21, RZ, RZ, 0x3fd80000 ;  /* 0x3fd80000ff157424 */ /* 0x000fe200078e00ff */
[----:B------:R-:W-:Y:S05]  /*0a00*/  BSSY.RECONVERGENT B0, `(.L_x_15) ;  /* 0x0000013000007945 */ /* 0x000fea0003800200 */
[----:B0-----:R-:W0:Y:S01]  /*0a10*/  MUFU.RSQ64H R37, R39 ;  /* 0x0000002700257308 */ /* 0x001e220000001c00 */
[----:B------:R-:W-:-:S05]  /*0a20*/  VIADD R36, R39, 0xfcb00000 ;  /* 0xfcb0000027247836 */ /* 0x000fca0000000000 */
[----:B------:R-:W-:Y:S01]  /*0a30*/  ISETP.GE.U32.AND P0, PT, R36, 0x7ca00000, PT ;  /* 0x7ca000002400780c */ /* 0x000fe20003f06070 */
[----:B0-----:R-:W-:-:S08]  /*0a40*/  DMUL R24, R36, R36 ;  /* 0x0000002424187228 */ /* 0x001fd00000000000 */
[----:B------:R-:W-:-:S08]  /*0a50*/  DFMA R24, R38, -R24, 1 ;  /* 0x3ff000002618742b */ /* 0x000fd00000000818 */
[----:B------:R-:W-:Y:S02]  /*0a60*/  DFMA R20, R24, R20, 0.5 ;  /* 0x3fe000001814742b */ /* 0x000fe40000000014 */
[----:B------:R-:W-:-:S08]  /*0a70*/  DMUL R40, R36, R24 ;  /* 0x0000001824287228 */ /* 0x000fd00000000000 */
[----:B------:R-:W-:-:S08]  /*0a80*/  DFMA R40, R20, R40, R36 ;  /* 0x000000281428722b */ /* 0x000fd00000000024 */
[----:B------:R-:W-:Y:S02]  /*0a90*/  DMUL R34, R38, R40 ;  /* 0x0000002826227228 */ /* 0x000fe40000000000 */
[----:B------:R-:W-:Y:S01]  /*0aa0*/  VIADD R21, R41, 0xfff00000 ;  /* 0xfff0000029157836 */ /* 0x000fe20000000000 */
[----:B------:R-:W-:-:S05]  /*0ab0*/  MOV R20, R40 ;  /* 0x0000002800147202 */ /* 0x000fca0000000f00 */
[----:B------:R-:W-:-:S08]  /*0ac0*/  DFMA R24, R34, -R34, R38 ;  /* 0x800000222218722b */ /* 0x000fd00000000026 */
[----:B------:R-:W-:Y:S01]  /*0ad0*/  DFMA R42, R24, R20, R34 ;  /* 0x00000014182a722b */ /* 0x000fe20000000022 */
[----:B------:R-:W-:Y:S10]  /*0ae0*/  @!P0 BRA `(.L_x_16) ;  /* 0x0000000000108947 */ /* 0x000ff40003800000 */
[----:B------:R-:W-:Y:S01]  /*0af0*/  IMAD.MOV.U32 R0, RZ, RZ, R40 ;  /* 0x000000ffff007224 */ /* 0x000fe200078e0028 */
[----:B------:R-:W-:Y:S01]  /*0b00*/  MOV R20, 0xb30 ;  /* 0x00000b3000147802 */ /* 0x000fe20000000f00 */
[----:B------:R-:W-:-:S07]  /*0b10*/  IMAD.MOV.U32 R19, RZ, RZ, R39 ;  /* 0x000000ffff137224 */ /* 0x000fce00078e0027 */
[----:B------:R-:W-:Y:S05]  /*0b20*/  CALL.REL.NOINC `($__internal_1_$__cuda_sm20_dsqrt_rn_f64_mediumpath_v1) ;  /* 0x0000001800d07944 */ /* 0x000fea0003c00000 */
.L_x_16:
[----:B------:R-:W-:Y:S05]  /*0b30*/  BSYNC.RECONVERGENT B0 ;  /* 0x0000000000007941 */ /* 0x000fea0003800200 */
.L_x_15:
[----:B------:R-:W0:Y:S01]  /*0b40*/  MUFU.RCP R19, R32 ;  /* 0x0000002000137308 */ /* 0x000e220000001000 */
[----:B------:R-:W-:Y:S07]  /*0b50*/  BSSY.RECONVERGENT B4, `(.L_x_17) ;  /* 0x000000d000047945 */ /* 0x000fee0003800200 */
[----:B------:R-:W1:Y:S08]  /*0b60*/  FCHK P0, R11, R32 ;  /* 0x000000200b007302 */ /* 0x000e700000000000 */
[----:B------:R2:W3:Y:S01]  /*0b70*/  F2F.F32.F64 R35, R42 ;  /* 0x0000002a00237310 */ /* 0x0004e20000301000 */
[----:B0-----:R-:W-:-:S04]  /*0b80*/  FFMA R0, -R32, R19, 1 ;  /* 0x3f80000020007423 */ /* 0x001fc80000000113 */
[----:B------:R-:W-:-:S04]  /*0b90*/  FFMA R0, R19, R0, R19 ;  /* 0x0000000013007223 */ /* 0x000fc80000000013 */
[----:B------:R-:W-:-:S04]  /*0ba0*/  FFMA R19, R0, R11, RZ ;  /* 0x0000000b00137223 */ /* 0x000fc800000000ff */
[----:B------:R-:W-:-:S04]  /*0bb0*/  FFMA R20, -R32, R19, R11 ;  /* 0x0000001320147223 */ /* 0x000fc8000000010b */
[----:B------:R-:W-:Y:S01]  /*0bc0*/  FFMA R0, R0, R20, R19 ;  /* 0x0000001400007223 */ /* 0x000fe20000000013 */
[----:B-123--:R-:W-:Y:S06]  /*0bd0*/  @!P0 BRA `(.L_x_18) ;  /* 0x0000000000108947 */ /* 0x00efec0003800000 */
[----:B------:R-:W-:Y:S01]  /*0be0*/  MOV R37, R11 ;  /* 0x0000000b00257202 */ /* 0x000fe20000000f00 */
[----:B------:R-:W-:Y:S01]  /*0bf0*/  IMAD.MOV.U32 R19, RZ, RZ, R32 ;  /* 0x000000ffff137224 */ /* 0x000fe200078e0020 */
[----:B------:R-:W-:-:S07]  /*0c00*/  MOV R20, 0xc20 ;  /* 0x00000c2000147802 */ /* 0x000fce0000000f00 */
[----:B------:R-:W-:Y:S05]  /*0c10*/  CALL.REL.NOINC `($__internal_2_$__cuda_sm3x_div_rn_noftz_f32_slowpath) ;  /* 0x0000001c00447944 */ /* 0x000fea0003c00000 */
.L_x_18:
[----:B------:R-:W-:Y:S05]  /*0c20*/  BSYNC.RECONVERGENT B4 ;  /* 0x0000000000047941 */ /* 0x000fea0003800200 */
.L_x_17:
[-C--:B------:R-:W-:Y:S01]  /*0c30*/  FMUL R19, R0, R0.reuse ;  /* 0x0000000000137220 */ /* 0x080fe20000400000 */
[----:B------:R-:W-:Y:S01]  /*0c40*/  FMUL R34, R35, UR11 ;  /* 0x0000000b23227c20 */ /* 0x000fe20008400000 */
[----:B------:R-:W-:Y:S02]  /*0c50*/  BSSY.RECONVERGENT B4, `(.L_x_19) ;  /* 0x0000019000047945 */ /* 0x000fe40003800200 */
[----:B------:R-:W-:Y:S01]  /*0c60*/  FMUL R19, R19, R0 ;  /* 0x0000000013137220 */ /* 0x000fe20000400000 */
[----:B------:R-:W-:Y:S02]  /*0c70*/  FADD R0, R35, -UR12 ;  /* 0x8000000c23007e21 */ /* 0x000fe40008000000 */
[----:B------:R-:W-:Y:S02]  /*0c80*/  F2F.F64.F32 R34, R34 ;  /* 0x0000002200227310 */ /* 0x000fe40000201800 */
[----:B------:R-:W-:-:S06]  /*0c90*/  FMUL R0, R0, UR6 ;  /* 0x0000000600007c20 */ /* 0x000fcc0008400000 */
[----:B------:R-:W0:Y:S08]  /*0ca0*/  F2F.F64.F32 R24, R19 ;  /* 0x0000001300187310 */ /* 0x000e300000201800 */
[----:B------:R-:W1:Y:S01]  /*0cb0*/  F2F.F64.F32 R20, R0 ;  /* 0x0000000000147310 */ /* 0x000e620000201800 */
[----:B0-----:R-:W-:-:S07]  /*0cc0*/  DADD R36, R24, -1 ;  /* 0xbff0000018247429 */ /* 0x001fce0000000000 */
[----:B------:R-:W0:Y:S01]  /*0cd0*/  MUFU.RCP R19, R32 ;  /* 0x0000002000137308 */ /* 0x000e220000001000 */
[----:B------:R-:W-:-:S08]  /*0ce0*/  DFMA R36, R24, R36, -R22 ;  /* 0x000000241824722b */ /* 0x000fd00000000816 */
[----:B-1----:R-:W-:Y:S02]  /*0cf0*/  DADD R20, R36, -R20 ;  /* 0x0000000024147229 */ /* 0x002fe40000000814 */
[----:B------:R-:W-:-:S08]  /*0d00*/  DADD R36, R24, -0.5 ;  /* 0xbfe0000018247429 */ /* 0x000fd00000000000 */
[----:B------:R-:W-:Y:S01]  /*0d10*/  DFMA R36, R24, R36, R34 ;  /* 0x000000241824722b */ /* 0x000fe20000000022 */
[----:B0-----:R-:W-:Y:S01]  /*0d20*/  FFMA R24, -R32, R19, 1 ;  /* 0x3f80000020187423 */ /* 0x001fe20000000113 */
[----:B------:R-:W-:Y:S03]  /*0d30*/  F2F.F32.F64 R35, R20 ;  /* 0x0000001400237310 */ /* 0x000fe60000301000 */
[----:B------:R-:W-:-:S05]  /*0d40*/  FFMA R0, R19, R24, R19 ;  /* 0x0000001813007223 */ /* 0x000fca0000000013 */
[----:B------:R-:W0:Y:S08]  /*0d50*/  F2F.F32.F64 R37, R36 ;  /* 0x0000002400257310 */ /* 0x000e300000301000 */
[----:B0-----:R-:W0:Y:S01]  /*0d60*/  FCHK P0, R37, R32 ;  /* 0x0000002025007302 */ /* 0x001e220000000000 */
[----:B------:R-:W-:-:S04]  /*0d70*/  FFMA R19, R0, R37, RZ ;  /* 0x0000002500137223 */ /* 0x000fc800000000ff */
[----:B------:R-:W-:-:S04]  /*0d80*/  FFMA R24, -R32, R19, R37 ;  /* 0x0000001320187223 */ /* 0x000fc80000000125 */
[----:B------:R-:W-:Y:S01]  /*0d90*/  FFMA R0, R0, R24, R19 ;  /* 0x0000001800007223 */ /* 0x000fe20000000013 */
[----:B0-----:R-:W-:Y:S06]  /*0da0*/  @!P0 BRA `(.L_x_20) ;  /* 0x00000000000c8947 */ /* 0x001fec0003800000 */
[----:B------:R-:W-:Y:S01]  /*0db0*/  IMAD.MOV.U32 R19, RZ, RZ, R32 ;  /* 0x000000ffff137224 */ /* 0x000fe200078e0020 */
[----:B------:R-:W-:-:S07]  /*0dc0*/  MOV R20, 0xde0 ;  /* 0x00000de000147802 */ /* 0x000fce0000000f00 */
[----:B------:R-:W-:Y:S05]  /*0dd0*/  CALL.REL.NOINC `($__internal_2_$__cuda_sm3x_div_rn_noftz_f32_slowpath) ;  /* 0x0000001800d47944 */ /* 0x000fea0003c00000 */
.L_x_20:
[----:B------:R-:W-:Y:S05]  /*0de0*/  BSYNC.RECONVERGENT B4 ;  /* 0x0000000000047941 */ /* 0x000fea0003800200 */
.L_x_19:
[-C--:B------:R-:W-:Y:S01]  /*0df0*/  FFMA R5, R28, R0.reuse, R5 ;  /* 0x000000001c057223 */ /* 0x080fe20000000005 */
[-C--:B------:R-:W-:Y:S01]  /*0e00*/  FFMA R6, R29, R0.reuse, R6 ;  /* 0x000000001d067223 */ /* 0x080fe20000000006 */
[----:B------:R-:W-:Y:S01]  /*0e10*/  FFMA R7, R30, R0, R7 ;  /* 0x000000001e077223 */ /* 0x000fe20000000007 */
[----:B------:R-:W-:Y:S01]  /*0e20*/  FFMA R8, R35, 0.5, R8 ;  /* 0x3f00000023087823 */ /* 0x000fe20000000008 */
[----:B------:R-:W-:-:S07]  /*0e30*/  FFMA R9, R37, 0.5, R9 ;  /* 0x3f00000025097823 */ /* 0x000fce0000000009 */
.L_x_14:
[----:B------:R-:W-:Y:S05]  /*0e40*/  BSYNC.RECONVERGENT B3 ;  /* 0x0000000000037941 */ /* 0x000fea0003800200 */
.L_x_13:
[----:B------:R-:W0:Y:S02]  /*0e50*/  LDC.64 R20, c[0x0][0x3f0] ;  /* 0x0000fc00ff147b82 */ /* 0x000e240000000a00 */
[----:B0-----:R-:W-:-:S06]  /*0e60*/  IMAD.WIDE.U32 R26, R26, 0x4, R20 ;  /* 0x000000041a1a7825 */ /* 0x001fcc00078e0014 */
[----:B------:R-:W2:Y:S02]  /*0e70*/  LDG.E R26, desc[UR8][R26.64] ;  /* 0x000000081a1a7981 */ /* 0x000ea4000c1e1900 */
[----:B--2---:R-:W-:-:S13]  /*0e80*/  ISETP.GT.AND P0, PT, R26, -0x1, PT ;  /* 0xffffffff1a00780c */ /* 0x004fda0003f04270 */
[----:B------:R-:W-:Y:S05]  /*0e90*/  @P0 BRA `(.L_x_21) ;  /* 0xfffffff8007c0947 */ /* 0x000fea000383ffff */
.L_x_12:
[----:B------:R-:W-:Y:S05]  /*0ea0*/  BSYNC.RECONVERGENT B2 ;  /* 0x0000000000027941 */ /* 0x000fea0003800200 */
.L_x_11:
[----:B------:R-:W0:Y:S01]  /*0eb0*/  LDCU UR6, c[0x0][0x3f8] ;  /* 0x00007f00ff0677ac */ /* 0x000e220008000800 */
[----:B------:R-:W-:Y:S01]  /*0ec0*/  IADD3 R31, PT, PT, R31, UR4, RZ ;  /* 0x000000041f1f7c10 */ /* 0x000fe2000fffe0ff */
[----:B------:R-:W1:Y:S01]  /*0ed0*/  LDCU.64 UR12, c[0x0][0x3e8] ;  /* 0x00007d00ff0c77ac */ /* 0x000e620008000a00 */
[----:B------:R-:W2:Y:S01]  /*0ee0*/  LDCU UR11, c[0x0][0x3dc] ;  /* 0x00007b80ff0b77ac */ /* 0x000ea20008000800 */
[----:B0-----:R-:W-:-:S06]  /*0ef0*/  UIADD3 UR6, UPT, UPT, UR6, 0x2, URZ ;  /* 0x0000000206067890 */ /* 0x001fcc000fffe0ff */
[----:B------:R-:W-:-:S05]  /*0f00*/  IMAD R0, R31, UR6, RZ ;  /* 0x000000061f007c24 */ /* 0x000fca000f8e02ff */
[C---:B------:R-:W-:Y:S01]  /*0f10*/  IADD3 R19, P0, PT, R0.reuse, R3, RZ ;  /* 0x0000000300137210 */ /* 0x040fe20007f1e0ff */
[----:B------:R-:W0:Y:S03]  /*0f20*/  LDCU UR6, c[0x0][0x3d4] ;  /* 0x00007a80ff0677ac */ /* 0x000e260008000800 */
[----:B------:R-:W-:Y:S02]  /*0f30*/  LEA.HI.X.SX32 R0, R0, R2, 0x1, P0 ;  /* 0x0000000200007211 */ /* 0x000fe400000f0eff */
[C---:B-1----:R-:W-:Y:S01]  /*0f40*/  LEA R20, P0, R19.reuse, UR12, 0x2 ;  /* 0x0000000c13147c11 */ /* 0x042fe2000f8010ff */
[----:B------:R-:W1:Y:S03]  /*0f50*/  LDCU UR12, c[0x0][0x3e0] ;  /* 0x00007c00ff0c77ac */ /* 0x000e660008000800 */
[----:B------:R-:W-:-:S05]  /*0f60*/  LEA.HI.X R21, R19, UR13, R0, 0x2, P0 ;  /* 0x0000000d13157c11 */ /* 0x000fca00080f1400 */
[----:B------:R-:W3:Y:S01]  /*0f70*/  LDG.E R32, desc[UR8][R20.64+0x4] ;  /* 0x0000040814207981 */ /* 0x000ee2000c1e1900 */
[----:B------:R-:W-:Y:S01]  /*0f80*/  BSSY.RECONVERGENT B2, `(.L_x_22) ;  /* 0x0000064000027945 */ /* 0x000fe20003800200 */
[----:B---3--:R-:W-:-:S13]  /*0f90*/  ISETP.GE.AND P0, PT, R32, RZ, PT ;  /* 0x000000ff2000720c */ /* 0x008fda0003f06270 */
[----:B012---:R-:W-:Y:S05]  /*0fa0*/  @!P0 BRA `(.L_x_23) ;  /* 0x0000000400848947 */ /* 0x007fea0003800000 */
.L_x_32:
        /* <DEDUP_REMOVED lines=21> */
[----:B------:R-:W-:Y:S01]  /*1100*/  IMAD.MOV.U32 R20, RZ, RZ, 0x0 ;  /* 0x00000000ff147424 */ /* 0x000fe200078e00ff */
[----:B------:R-:W-:Y:S01]  /*1110*/  MOV R21, 0x3fd80000 ;  /* 0x3fd8000000157802 */ /* 0x000fe20000000f00 */
        /* <DEDUP_REMOVED lines=10> */
[----:B------:R-:W-:Y:S02]  /*11c0*/  VIADD R21, R41, 0xfff00000 ;  /* 0xfff0000029157836 */ /* 0x000fe40000000000 */
[----:B------:R-:W-:-:S04]  /*11d0*/  IMAD.MOV.U32 R20, RZ, RZ, R40 ;  /* 0x000000ffff147224 */ /* 0x000fc800078e0028 */
[----:B------:R-:W-:-:S08]  /*11e0*/  DFMA R24, R34, -R34, R38 ;  /* 0x800000222218722b */ /* 0x000fd00000000026 */
[----:B------:R-:W-:Y:S01]  /*11f0*/  DFMA R42, R24, R20, R34 ;  /* 0x00000014182a722b */ /* 0x000fe20000000022 */
[----:B------:R-:W-:Y:S10]  /*1200*/  @!P0 BRA `(.L_x_27) ;  /* 0x0000000000108947 */ /* 0x000ff40003800000 */
[----:B------:R-:W-:Y:S01]  /*1210*/  MOV R0, R40 ;  /* 0x0000002800007202 */ /* 0x000fe20000000f00 */
[----:B------:R-:W-:Y:S01]  /*1220*/  IMAD.MOV.U32 R19, RZ, RZ, R39 ;  /* 0x000000ffff137224 */ /* 0x000fe200078e0027 */
[----:B------:R-:W-:-:S07]  /*1230*/  MOV R20, 0x1250 ;  /* 0x0000125000147802 */ /* 0x000fce0000000f00 */
[----:B------:R-:W-:Y:S05]  /*1240*/  CALL.REL.NOINC `($__internal_1_$__cuda_sm20_dsqrt_rn_f64_mediumpath_v1) ;  /* 0x0000001400087944 */ /* 0x000fea0003c00000 */
.L_x_27:
[----:B------:R-:W-:Y:S05]  /*1250*/  BSYNC.RECONVERGENT B0 ;  /* 0x0000000000007941 */ /* 0x000fea0003800200 */
.L_x_26:
        /* <DEDUP_REMOVED lines=10> */
[----:B------:R-:W-:Y:S01]  /*1300*/  IMAD.MOV.U32 R37, RZ, RZ, R11 ;  /* 0x000000ffff257224 */ /* 0x000fe200078e000b */
[----:B------:R-:W-:Y:S02]  /*1310*/  MOV R19, R26 ;  /* 0x0000001a00137202 */ /* 0x000fe40000000f00 */
[----:B------:R-:W-:-:S07]  /*1320*/  MOV R20, 0x1340 ;  /* 0x0000134000147802 */ /* 0x000fce0000000f00 */
[----:B------:R-:W-:Y:S05]  /*1330*/  CALL.REL.NOINC `($__internal_2_$__cuda_sm3x_div_rn_noftz_f32_slowpath) ;  /* 0x00000014007c7944 */ /* 0x000fea0003c00000 */
.L_x_29:
[----:B------:R-:W-:Y:S05]  /*1340*/  BSYNC.RECONVERGENT B4 ;  /* 0x0000000000047941 */ /* 0x000fea0003800200 */
.L_x_28:
        /* <DEDUP_REMOVED lines=27> */
.L_x_31:
[----:B------:R-:W-:Y:S05]  /*1500*/  BSYNC.RECONVERGENT B4 ;  /* 0x0000000000047941 */ /* 0x000fea0003800200 */
.L_x_30:
[-C--:B------:R-:W-:Y:S01]  /*1510*/  FFMA R5, R30, R0.reuse, R5 ;  /* 0x000000001e057223 */ /* 0x080fe20000000005 */
[-C--:B------:R-:W-:Y:S01]  /*1520*/  FFMA R6, R29, R0.reuse, R6 ;  /* 0x000000001d067223 */ /* 0x080fe20000000006 */
[----:B------:R-:W-:Y:S01]  /*1530*/  FFMA R7, R28, R0, R7 ;  /* 0x000000001c077223 */ /* 0x000fe20000000007 */
[----:B------:R-:W-:Y:S01]  /*1540*/  FFMA R8, R35, 0.5, R8 ;  /* 0x3f00000023087823 */ /* 0x000fe20000000008 */
[----:B------:R-:W-:-:S07]  /*1550*/  FFMA R9, R37, 0.5, R9 ;  /* 0x3f00000025097823 */ /* 0x000fce0000000009 */
.L_x_25:
[----:B------:R-:W-:Y:S05]  /*1560*/  BSYNC.RECONVERGENT B3 ;  /* 0x0000000000037941 */ /* 0x000fea0003800200 */
.L_x_24:
[----:B------:R-:W0:Y:S02]  /*1570*/  LDC.64 R20, c[0x0][0x3f0] ;  /* 0x0000fc00ff147b82 */ /* 0x000e240000000a00 */
[----:B0-----:R-:W-:-:S06]  /*1580*/  IMAD.WIDE.U32 R32, R32, 0x4, R20 ;  /* 0x0000000420207825 */ /* 0x001fcc00078e0014 */
[----:B------:R-:W2:Y:S02]  /*1590*/  LDG.E R32, desc[UR8][R32.64] ;  /* 0x0000000820207981 */ /* 0x000ea4000c1e1900 */
[----:B--2---:R-:W-:-:S13]  /*15a0*/  ISETP.GT.AND P0, PT, R32, -0x1, PT ;  /* 0xffffffff2000780c */ /* 0x004fda0003f04270 */
[----:B------:R-:W-:Y:S05]  /*15b0*/  @P0 BRA `(.L_x_32) ;  /* 0xfffffff8007c0947 */ /* 0x000fea000383ffff */
.L_x_23:
[----:B------:R-:W-:Y:S05]  /*15c0*/  BSYNC.RECONVERGENT B2 ;  /* 0x0000000000027941 */ /* 0x000fea0003800200 */
.L_x_22:
[----:B------:R-:W0:Y:S01]  /*15d0*/  LDCU UR6, c[0x0][0x3f8] ;  /* 0x00007f00ff0677ac */ /* 0x000e220008000800 */
[----:B------:R-:W-:Y:S01]  /*15e0*/  VIADD R31, R31, UR4 ;  /* 0x000000041f1f7c36 */ /* 0x000fe20008000000 */
        /* <DEDUP_REMOVED lines=14> */
.L_x_43:
        /* <DEDUP_REMOVED lines=22> */
[----:B------:R-:W-:Y:S01]  /*1830*/  BSSY.RECONVERGENT B0, `(.L_x_37) ;  /* 0x0000016000007945 */ /* 0x000fe20003800200 */
[----:B------:R-:W-:-:S05]  /*1840*/  IMAD.MOV.U32 R3, RZ, RZ, 0x3fd80000 ;  /* 0x3fd80000ff037424 */ /* 0x000fca00078e00ff */
[----:B0-----:R-:W0:Y:S01]  /*1850*/  MUFU.RSQ64H R37, R39 ;  /* 0x0000002700257308 */ /* 0x001e220000001c00 */
[----:B------:R-:W-:-:S04]  /*1860*/  IADD3 R36, PT, PT, R39, -0x3500000, RZ ;  /* 0xfcb0000027247810 */ /* 0x000fc80007ffe0ff */
[----:B------:R-:W-:Y:S02]  /*1870*/  ISETP.GE.U32.AND P0, PT, R36, 0x7ca00000, PT ;  /* 0x7ca000002400780c */ /* 0x000fe40003f06070 */
[----:B0-----:R-:W-:-:S08]  /*1880*/  DMUL R20, R36, R36 ;  /* 0x0000002424147228 */ /* 0x001fd00000000000 */
[----:B------:R-:W-:-:S08]  /*1890*/  DFMA R20, R38, -R20, 1 ;  /* 0x3ff000002614742b */ /* 0x000fd00000000814 */
[----:B------:R-:W-:Y:S02]  /*18a0*/  DFMA R2, R20, R2, 0.5 ;  /* 0x3fe000001402742b */ /* 0x000fe40000000002 */
[----:B------:R-:W-:-:S08]  /*18b0*/  DMUL R20, R36, R20 ;  /* 0x0000001424147228 */ /* 0x000fd00000000000 */
[----:B------:R-:W-:-:S08]  /*18c0*/  DFMA R2, R2, R20, R36 ;  /* 0x000000140202722b */ /* 0x000fd00000000024 */
[----:B------:R-:W-:Y:S02]  /*18d0*/  DMUL R34, R38, R2 ;  /* 0x0000000226227228 */ /* 0x000fe40000000000 */
[----:B------:R-:W-:Y:S01]  /*18e0*/  IADD3 R21, PT, PT, R3, -0x100000, RZ ;  /* 0xfff0000003157810 */ /* 0x000fe20007ffe0ff */
[----:B------:R-:W-:-:S05]  /*18f0*/  IMAD.MOV.U32 R20, RZ, RZ, R2 ;  /* 0x000000ffff147224 */ /* 0x000fca00078e0002 */
[----:B------:R-:W-:-:S08]  /*1900*/  DFMA R24, R34, -R34, R38 ;  /* 0x800000222218722b */ /* 0x000fd00000000026 */
[----:B------:R-:W-:Y:S01]  /*1910*/  DFMA R32, R24, R20, R34 ;  /* 0x000000141820722b */ /* 0x000fe20000000022 */
[----:B------:R-:W-:Y:S10]  /*1920*/  @!P0 BRA `(.L_x_38) ;  /* 0x0000000000188947 */ /* 0x000ff40003800000 */
[----:B------:R-:W-:Y:S01]  /*1930*/  IMAD.MOV.U32 R0, RZ, RZ, R2 ;  /* 0x000000ffff007224 */ /* 0x000fe200078e0002 */
[----:B------:R-:W-:Y:S02]  /*1940*/  MOV R19, R39 ;  /* 0x0000002700137202 */ /* 0x000fe40000000f00 */
[----:B------:R-:W-:-:S07]  /*1950*/  MOV R20, 0x1970 ;  /* 0x0000197000147802 */ /* 0x000fce0000000f00 */
[----:B------:R-:W-:Y:S05]  /*1960*/  CALL.REL.NOINC `($__internal_1_$__cuda_sm20_dsqrt_rn_f64_mediumpath_v1) ;  /* 0x0000000c00407944 */ /* 0x000fea0003c00000 */
[----:B------:R-:W-:Y:S02]  /*1970*/  IMAD.MOV.U32 R32, RZ, RZ, R42 ;  /* 0x000000ffff207224 */ /* 0x000fe400078e002a */
[----:B------:R-:W-:-:S07]  /*1980*/  IMAD.MOV.U32 R33, RZ, RZ, R43 ;  /* 0x000000ffff217224 */ /* 0x000fce00078e002b */
.L_x_38:
[----:B------:R-:W-:Y:S05]  /*1990*/  BSYNC.RECONVERGENT B0 ;  /* 0x0000000000007941 */ /* 0x000fea0003800200 */
.L_x_37:
        /* <DEDUP_REMOVED lines=14> */
.L_x_40:
[----:B------:R-:W-:Y:S05]  /*1a80*/  BSYNC.RECONVERGENT B4 ;  /* 0x0000000000047941 */ /* 0x000fea0003800200 */
.L_x_39:
[-C--:B------:R-:W-:Y:S01]  /*1a90*/  FMUL R3, R0, R0.reuse ;  /* 0x0000000000037220 */ /* 0x080fe20000400000 */
[C---:B------:R-:W-:Y:S01]  /*1aa0*/  FMUL R19, R2.reuse, UR12 ;  /* 0x0000000c02137c20 */ /* 0x040fe20008400000 */
[----:B------:R-:W-:Y:S01]  /*1ab0*/  FADD R2, R2, -UR6 ;  /* 0x8000000602027e21 */ /* 0x000fe20008000000 */
[----:B------:R-:W0:Y:S01]  /*1ac0*/  MUFU.RCP R36, R29 ;  /* 0x0000001d00247308 */ /* 0x000e220000001000 */
[----:B------:R-:W-:Y:S01]  /*1ad0*/  FMUL R32, R3, R0 ;  /* 0x0000000003207220 */ /* 0x000fe20000400000 */
[----:B------:R-:W-:Y:S01]  /*1ae0*/  BSSY.RECONVERGENT B4, `(.L_x_41) ;  /* 0x0000017000047945 */ /* 0x000fe20003800200 */
[----:B------:R-:W-:-:S05]  /*1af0*/  FMUL R0, R2, UR11 ;  /* 0x0000000b02007c20 */ /* 0x000fca0008400000 */
[----:B------:R-:W1:Y:S08]  /*1b00*/  F2F.F64.F32 R32, R32 ;  /* 0x0000002000207310 */ /* 0x000e700000201800 */
[----:B------:R0:W2:Y:S01]  /*1b10*/  F2F.F64.F32 R20, R19 ;  /* 0x0000001300147310 */ /* 0x0000a20000201800 */
[----:B-1----:R-:W-:-:S07]  /*1b20*/  DADD R2, R32, -0.5 ;  /* 0xbfe0000020027429 */ /* 0x002fce0000000000 */
[----:B------:R-:W1:Y:S01]  /*1b30*/  F2F.F64.F32 R24, R0 ;  /* 0x0000000000187310 */ /* 0x000e620000201800 */
[----:B------:R-:W-:Y:S01]  /*1b40*/  DADD R34, R32, -1 ;  /* 0xbff0000020227429 */ /* 0x000fe20000000000 */
[----:B0-----:R-:W-:-:S04]  /*1b50*/  FFMA R19, -R29, R36, 1 ;  /* 0x3f8000001d137423 */ /* 0x001fc80000000124 */
[----:B------:R-:W-:Y:S01]  /*1b60*/  FFMA R19, R36, R19, R36 ;  /* 0x0000001324137223 */ /* 0x000fe20000000024 */
[C---:B--2---:R-:W-:Y:S02]  /*1b70*/  DFMA R20, R32.reuse, R2, R20 ;  /* 0x000000022014722b */ /* 0x044fe40000000014 */
[----:B------:R-:W-:-:S04]  /*1b80*/  DFMA R34, R32, R34, -R22 ;  /* 0x000000222022722b */ /* 0x000fc80000000816 */
[----:B------:R-:W0:Y:S04]  /*1b90*/  F2F.F32.F64 R2, R20 ;  /* 0x0000001400027310 */ /* 0x000e280000301000 */
[----:B-1----:R-:W-:-:S06]  /*1ba0*/  DADD R24, R34, -R24 ;  /* 0x0000000022187229 */ /* 0x002fcc0000000818 */
[----:B------:R1:W2:Y:S01]  /*1bb0*/  F2F.F32.F64 R3, R24 ;  /* 0x0000001800037310 */ /* 0x0002a20000301000 */
[----:B0-----:R-:W-:-:S07]  /*1bc0*/  FFMA R0, R19, R2, RZ ;  /* 0x0000000213007223 */ /* 0x001fce00000000ff */
[----:B------:R-:W0:Y:S01]  /*1bd0*/  FCHK P0, R2, R29 ;  /* 0x0000001d02007302 */ /* 0x000e220000000000 */
[----:B------:R-:W-:-:S04]  /*1be0*/  FFMA R27, -R29, R0, R2 ;  /* 0x000000001d1b7223 */ /* 0x000fc80000000102 */
[----:B------:R-:W-:Y:S01]  /*1bf0*/  FFMA R0, R19, R27, R0 ;  /* 0x0000001b13007223 */ /* 0x000fe20000000000 */
[----:B012---:R-:W-:Y:S06]  /*1c00*/  @!P0 BRA `(.L_x_42) ;  /* 0x0000000000108947 */ /* 0x007fec0003800000 */
[----:B------:R-:W-:Y:S01]  /*1c10*/  IMAD.MOV.U32 R19, RZ, RZ, R29 ;  /* 0x000000ffff137224 */ /* 0x000fe200078e001d */
[----:B------:R-:W-:Y:S02]  /*1c20*/  MOV R37, R2 ;  /* 0x0000000200257202 */ /* 0x000fe40000000f00 */
[----:B------:R-:W-:-:S07]  /*1c30*/  MOV R20, 0x1c50 ;  /* 0x00001c5000147802 */ /* 0x000fce0000000f00 */
[----:B------:R-:W-:Y:S05]  /*1c40*/  CALL.REL.NOINC `($__internal_2_$__cuda_sm3x_div_rn_noftz_f32_slowpath) ;  /* 0x0000000c00387944 */ /* 0x000fea0003c00000 */
.L_x_42:
[----:B------:R-:W-:Y:S05]  /*1c50*/  BSYNC.RECONVERGENT B4 ;  /* 0x0000000000047941 */ /* 0x000fea0003800200 */
.L_x_41:
[-C--:B------:R-:W-:Y:S01]  /*1c60*/  FFMA R5, R28, R0.reuse, R5 ;  /* 0x000000001c057223 */ /* 0x080fe20000000005 */
[-C--:B------:R-:W-:Y:S01]  /*1c70*/  FFMA R6, R31, R0.reuse, R6 ;  /* 0x000000001f067223 */ /* 0x080fe20000000006 */
[----:B------:R-:W-:Y:S01]  /*1c80*/  FFMA R7, R26, R0, R7 ;  /* 0x000000001a077223 */ /* 0x000fe20000000007 */
[----:B------:R-:W-:Y:S01]  /*1c90*/  FFMA R8, R3, 0.5, R8 ;  /* 0x3f00000003087823 */ /* 0x000fe20000000008 */
[----:B------:R-:W-:-:S07]  /*1ca0*/  FFMA R9, R2, 0.5, R9 ;  /* 0x3f00000002097823 */ /* 0x000fce0000000009 */
.L_x_36:
[----:B------:R-:W-:Y:S05]  /*1cb0*/  BSYNC.RECONVERGENT B3 ;  /* 0x0000000000037941 */ /* 0x000fea0003800200 */
.L_x_35:
[----:B------:R-:W0:Y:S02]  /*1cc0*/  LDC.64 R2, c[0x0][0x3f0] ;  /* 0x0000fc00ff027b82 */ /* 0x000e240000000a00 */
[----:B0-----:R-:W-:-:S06]  /*1cd0*/  IMAD.WIDE.U32 R30, R30, 0x4, R2 ;  /* 0x000000041e1e7825 */ /* 0x001fcc00078e0002 */
[----:B------:R-:W2:Y:S02]  /*1ce0*/  LDG.E R30, desc[UR8][R30.64] ;  /* 0x000000081e1e7981 */ /* 0x000ea4000c1e1900 */
[----:B--2---:R-:W-:-:S13]  /*1cf0*/  ISETP.GT.AND P0, PT, R30, -0x1, PT ;  /* 0xffffffff1e00780c */ /* 0x004fda0003f04270 */
[----:B------:R-:W-:Y:S05]  /*1d00*/  @P0 BRA `(.L_x_43) ;  /* 0xfffffff800700947 */ /* 0x000fea000383ffff */
.L_x_34:
[----:B------:R-:W-:Y:S05]  /*1d10*/  BSYNC.RECONVERGENT B2 ;  /* 0x0000000000027941 */ /* 0x000fea0003800200 */
.L_x_33:
[----:B------:R-:W-:Y:S05]  /*1d20*/  BRA.U UP1, `(.L_x_44) ;  /* 0xffffffe901887547 */ /* 0x000fea000b83ffff */
[----:B------:R-:W-:Y:S05]  /*1d30*/  BRA.U UP0, `(.L_x_45) ;  /* 0xffffffe900707547 */ /* 0x000fea000b83ffff */
[----:B------:R-:W0:Y:S01]  /*1d40*/  S2UR UR5, SR_CgaCtaId ;  /* 0x00000000000579c3 */ /* 0x000e220000008800 */
[----:B------:R-:W-:Y:S01]  /*1d50*/  UMOV UR4, 0x400 ;  /* 0x0000040000047882 */ /* 0x000fe20000000000 */
[----:B------:R-:W-:Y:S01]  /*1d60*/  FMUL R5, R5, 48 ;  /* 0x4240000005057820 */ /* 0x000fe20000400000 */
[----:B------:R-:W-:Y:S01]  /*1d70*/  FMUL R15, R6, 48 ;  /* 0x42400000060f7820 */ /* 0x000fe20000400000 */
[----:B------:R-:W-:-:S04]  /*1d80*/  FMUL R7, R7, 48 ;  /* 0x4240000007077820 */ /* 0x000fc80000400000 */
[----:B------:R-:W1:Y:S08]  /*1d90*/  LDC.64 R2, c[0x0][0x3b8] ;  /* 0x0000ee00ff027b82 */ /* 0x000e700000000a00 */
[----:B------:R-:W2:Y:S08]  /*1da0*/  LDC.64 R10, c[0x0][0x3c0] ;  /* 0x0000f000ff0a7b82 */ /* 0x000eb00000000a00 */
[----:B------:R-:W3:Y:S01]  /*1db0*/  LDC.64 R12, c[0x0][0x3c8] ;  /* 0x0000f200ff0c7b82 */ /* 0x000ee20000000a00 */
[----:B0-----:R-:W-:-:S06]  /*1dc0*/  ULEA UR4, UR5, UR4, 0x18 ;  /* 0x0000000405047291 */ /* 0x001fcc000f8ec0ff */
[----:B------:R-:W-:Y:S01]  /*1dd0*/  LEA R0, R18, UR4, 0x2 ;  /* 0x0000000412007c11 */ /* 0x000fe2000f8e10ff */
[----:B-1----:R-:W-:-:S04]  /*1de0*/  IMAD.WIDE R2, R17, 0x4, R2 ;  /* 0x0000000411027825 */ /* 0x002fc800078e0202 */
[----:B------:R-:W0:Y:S01]  /*1df0*/  LDCU UR4, c[0x0][0x360] ;  /* 0x00006c00ff0477ac */ /* 0x000e220008000800 */
[----:B------:R1:W-:Y:S01]  /*1e00*/  STG.E desc[UR8][R2.64], R5 ;  /* 0x0000000502007986 */ /* 0x0003e2000c101908 */
[----:B--2---:R-:W-:-:S03]  /*1e10*/  IMAD.WIDE R10, R17, 0x4, R10 ;  /* 0x00000004110a7825 */ /* 0x004fc600078e020a */
[----:B------:R1:W-:Y:S04]  /*1e20*/  STS [R0], R9 ;  /* 0x0000000900007388 */ /* 0x0003e80000000800 */
[----:B------:R1:W-:Y:S01]  /*1e30*/  STG.E desc[UR8][R10.64], R15 ;  /* 0x0000000f0a007986 */ /* 0x0003e2000c101908 */
[----:B---3--:R-:W-:-:S03]  /*1e40*/  IMAD.WIDE R12, R17, 0x4, R12 ;  /* 0x00000004110c7825 */ /* 0x008fc600078e020c */
[----:B------:R1:W-:Y:S04]  /*1e50*/  STS [R0+0x800], R8 ;  /* 0x0008000800007388 */ /* 0x0003e80000000800 */
[----:B------:R1:W-:Y:S01]  /*1e60*/  STG.E desc[UR8][R12.64], R7 ;  /* 0x000000070c007986 */ /* 0x0003e2000c101908 */
[----:B0-----:R-:W-:-:S09]  /*1e70*/  UISETP.GE.U32.AND UP0, UPT, UR4, 0x2, UPT ;  /* 0x000000020400788c */ /* 0x001fd2000bf06070 */
[----:B------:R-:W-:Y:S05]  /*1e80*/  BRA.U !UP0, `(.L_x_46) ;  /* 0x00000001084c7547 */ /* 0x000fea000b800000 */
[----:B-1----:R-:W-:-:S07]  /*1e90*/  IMAD.U32 R2, RZ, RZ, UR4 ;  /* 0x00000004ff027e24 */ /* 0x002fce000f8e00ff */
.L_x_49:
[----:B------:R-:W-:Y:S01]  /*1ea0*/  SHF.R.U32.HI R7, RZ, 0x1, R2 ;  /* 0x00000001ff077819 */ /* 0x000fe20000011602 */
[----:B------:R-:W-:Y:S01]  /*1eb0*/  BAR.SYNC.DEFER_BLOCKING 0x0 ;  /* 0x0000000000007b1d */ /* 0x000fe20000010000 */
[----:B------:R-:W-:Y:S02]  /*1ec0*/  ISETP.GT.U32.AND P1, PT, R2, 0x3, PT ;  /* 0x000000030200780c */ /* 0x000fe40003f24070 */
[----:B------:R-:W-:-:S03]  /*1ed0*/  ISETP.GE.U32.AND P0, PT, R18, R7, PT ;  /* 0x000000071200720c */ /* 0x000fc60003f06070 */
[----:B------:R-:W-:Y:S10]  /*1ee0*/  BSSY.RECONVERGENT B0, `(.L_x_47) ;  /* 0x000000b000007945 */ /* 0x000ff40003800200 */
[----:B0-----:R-:W-:Y:S05]  /*1ef0*/  @P0 BRA `(.L_x_48) ;  /* 0x0000000000240947 */ /* 0x001fea0003800000 */
[----:B------:R-:W-:Y:S01]  /*1f00*/  IMAD R2, R7, 0x4, R0 ;  /* 0x0000000407027824 */ /* 0x000fe200078e0200 */
[----:B------:R-:W-:Y:S04]  /*1f10*/  LDS R4, [R0] ;  /* 0x0000000000047984 */ /* 0x000fe80000000800 */
[----:B------:R-:W0:Y:S04]  /*1f20*/  LDS R3, [R2] ;  /* 0x0000000002037984 */ /* 0x000e280000000800 */
[----:B------:R-:W-:Y:S01]  /*1f30*/  LDS R5, [R0+0x800] ;  /* 0x0008000000057984 */ /* 0x000fe20000000800 */
[----:B0-----:R-:W-:-:S05]  /*1f40*/  FADD R3, R3, R4 ;  /* 0x0000000403037221 */ /* 0x001fca0000000000 */
[----:B------:R-:W-:Y:S04]  /*1f50*/  STS [R0], R3 ;  /* 0x0000000300007388 */ /* 0x000fe80000000800 */
[----:B------:R-:W0:Y:S02]  /*1f60*/  LDS R4, [R2+0x800] ;  /* 0x0008000002047984 */ /* 0x000e240000000800 */
[----:B0-----:R-:W-:-:S05]  /*1f70*/  FADD R5, R4, R5 ;  /* 0x0000000504057221 */ /* 0x001fca0000000000 */
[----:B------:R0:W-:Y:S02]  /*1f80*/  STS [R0+0x800], R5 ;  /* 0x0008000500007388 */ /* 0x0001e40000000800 */
.L_x_48:
[----:B------:R-:W-:Y:S05]  /*1f90*/  BSYNC.RECONVERGENT B0 ;  /* 0x0000000000007941 */ /* 0x000fea0003800200 */
.L_x_47:
[----:B------:R-:W-:Y:S01]  /*1fa0*/  MOV R2, R7 ;  /* 0x0000000700027202 */ /* 0x000fe20000000f00 */
[----:B------:R-:W-:Y:S06]  /*1fb0*/  @P1 BRA `(.L_x_49) ;  /* 0xfffffffc00b81947 */ /* 0x000fec000383ffff */
.L_x_46:
[----:B------:R-:W-:Y:S01]  /*1fc0*/  BAR.SYNC.DEFER_BLOCKING 0x0 ;  /* 0x0000000000007b1d */ /* 0x000fe20000010000 */
[----:B------:R-:W-:-:S13]  /*1fd0*/  ISETP.NE.AND P0, PT, R18, RZ, PT ;  /* 0x000000ff1200720c */ /* 0x000fda0003f05270 */
[----:B------:R-:W-:Y:S05]  /*1fe0*/  @P0 EXIT ;  /* 0x000000000000094d */ /* 0x000fea0003800000 */
[----:B------:R-:W2:Y:S01]  /*1ff0*/  S2UR UR5, SR_CgaCtaId ;  /* 0x00000000000579c3 */ /* 0x000ea20000008800 */
[----:B------:R-:W-:Y:S01]  /*2000*/  UMOV UR4, 0x400 ;  /* 0x0000040000047882 */ /* 0x000fe20000000000 */
[----:B-1----:R-:W1:Y:S06]  /*2010*/  S2R R11, SR_CTAID.X ;  /* 0x00000000000b7919 */ /* 0x002e6c0000002500 */
[----:B------:R-:W1:Y:S08]  /*2020*/  LDC.64 R2, c[0x0][0x388] ;  /* 0x0000e200ff027b82 */ /* 0x000e700000000a00 */
[----:B0-----:R-:W0:Y:S01]  /*2030*/  LDC.64 R4, c[0x0][0x380] ;  /* 0x0000e000ff047b82 */ /* 0x001e220000000a00 */
[----:B--2---:R-:W-:-:S09]  /*2040*/  ULEA UR4, UR5, UR4, 0x18 ;  /* 0x0000000405047291 */ /* 0x004fd2000f8ec0ff */
[----:B------:R-:W2:Y:S01]  /*2050*/  LDS R7, [UR4+0x800] ;  /* 0x00080004ff077984 */ /* 0x000ea20008000800 */
[----:B-1----:R-:W-:-:S03]  /*2060*/  IMAD.WIDE.U32 R2, R11, 0x4, R2 ;  /* 0x000000040b027825 */ /* 0x002fc600078e0002 */
[----:B------:R-:W1:Y:S01]  /*2070*/  LDS R9, [UR4] ;  /* 0x00000004ff097984 */ /* 0x000e620008000800 */
[----:B0-----:R-:W-:-:S03]  /*2080*/  IMAD.WIDE.U32 R4, R11, 0x4, R4 ;  /* 0x000000040b047825 */ /* 0x001fc600078e0004 */
[----:B--2---:R-:W-:Y:S04]  /*2090*/  STG.E desc[UR8][R2.64], R7 ;  /* 0x0000000702007986 */ /* 0x004fe8000c101908 */
[----:B-1----:R-:W-:Y:S01]  /*20a0*/  STG.E desc[UR8][R4.64], R9 ;  /* 0x0000000904007986 */ /* 0x002fe2000c101908 */
[----:B------:R-:W-:Y:S05]  /*20b0*/  EXIT ;  /* 0x000000000000794d */ /* 0x000fea0003800000 */
        .weak           $__internal_0_$__cuda_sm20_div_rn_f64_full
        .type           $__internal_0_$__cuda_sm20_div_rn_f64_full,@function
        .size           $__internal_0_$__cuda_sm20_div_rn_f64_full,($__internal_1_$__cuda_sm20_dsqrt_rn_f64_mediumpath_v1 - $__internal_0_$__cuda_sm20_div_rn_f64_full)
$__internal_0_$__cuda_sm20_div_rn_f64_full:
[C---:B------:R-:W-:Y:S01]  /*20c0*/  FSETP.GEU.AND P0, PT, |R5|.reuse, 1.469367938527859385e-39, PT ;  /* 0x001000000500780b */ /* 0x040fe20003f0e200 */
[----:B------:R-:W-:Y:S01]  /*20d0*/  IMAD.MOV.U32 R8, RZ, RZ, 0x1 ;  /* 0x00000001ff087424 */ /* 0x000fe200078e00ff */
[----:B------:R-:W-:Y:S01]  /*20e0*/  LOP3.LUT R2, R5, 0x800fffff, RZ, 0xc0, !PT ;  /* 0x800fffff05027812 */ /* 0x000fe200078ec0ff */
[----:B------:R-:W-:Y:S01]  /*20f0*/  BSSY.RECONVERGENT B1, `(.L_x_50) ;  /* 0x0000054000017945 */ /* 0x000fe20003800200 */
[C---:B------:R-:W-:Y:S02]  /*2100*/  FSETP.GEU.AND P2, PT, |R7|.reuse, 1.469367938527859385e-39, PT ;  /* 0x001000000700780b */ /* 0x040fe40003f4e200 */
[----:B------:R-:W-:Y:S01]  /*2110*/  LOP3.LUT R3, R2, 0x3ff00000, RZ, 0xfc, !PT ;  /* 0x3ff0000002037812 */ /* 0x000fe200078efcff */
[----:B------:R-:W-:Y:S01]  /*2120*/  IMAD.MOV.U32 R2, RZ, RZ, R4 ;  /* 0x000000ffff027224 */ /* 0x000fe200078e0004 */
[----:B------:R-:W-:Y:S02]  /*2130*/  LOP3.LUT R19, R7, 0x7ff00000, RZ, 0xc0, !PT ;  /* 0x7ff0000007137812 */ /* 0x000fe400078ec0ff */
[----:B------:R-:W-:-:S02]  /*2140*/  LOP3.LUT R26, R5, 0x7ff00000, RZ, 0xc0, !PT ;  /* 0x7ff00000051a7812 */ /* 0x000fc400078ec0ff */
[----:B------:R-:W-:Y:S01]  /*2150*/  MOV R27, R19 ;  /* 0x00000013001b7202 */ /* 0x000fe20000000f00 */
[----:B------:R-:W-:Y:S01]  /*2160*/  @!P0 DMUL R2, R4, 8.98846567431157953865e+307 ;  /* 0x7fe0000004028828 */ /* 0x000fe20000000000 */
[----:B------:R-:W-:-:S03]  /*2170*/  ISETP.GE.U32.AND P1, PT, R19, R26, PT ;  /* 0x0000001a1300720c */ /* 0x000fc60003f26070 */
[----:B------:R-:W-:Y:S02]  /*2180*/  @!P2 LOP3.LUT R20, R5, 0x7ff00000, RZ, 0xc0, !PT ;  /* 0x7ff000000514a812 */ /* 0x000fe400078ec0ff */
[----:B------:R-:W0:Y:S02]  /*2190*/  MUFU.RCP64H R9, R3 ;  /* 0x0000000300097308 */ /* 0x000e240000001800 */
[----:B------:R-:W-:Y:S02]  /*21a0*/  @!P2 ISETP.GE.U32.AND P3, PT, R19, R20, PT ;  /* 0x000000141300a20c */ /* 0x000fe40003f66070 */
[----:B------:R-:W-:Y:S02]  /*21b0*/  MOV R20, 0x1ca00000 ;  /* 0x1ca0000000147802 */ /* 0x000fe40000000f00 */
[----:B------:R-:W-:-:S04]  /*21c0*/  @!P0 LOP3.LUT R26, R3, 0x7ff00000, RZ, 0xc0, !PT ;  /* 0x7ff00000031a8812 */ /* 0x000fc800078ec0ff */
[----:B------:R-:W-:Y:S01]  /*21d0*/  IADD3 R28, PT, PT, R26, -0x1, RZ ;  /* 0xffffffff1a1c7810 */ /* 0x000fe20007ffe0ff */
[----:B0-----:R-:W-:-:S08]  /*21e0*/  DFMA R10, R8, -R2, 1 ;  /* 0x3ff00000080a742b */ /* 0x001fd00000000802 */
[----:B------:R-:W-:-:S08]  /*21f0*/  DFMA R10, R10, R10, R10 ;  /* 0x0000000a0a0a722b */ /* 0x000fd0000000000a */
[----:B------:R-:W-:Y:S01]  /*2200*/  DFMA R22, R8, R10, R8 ;  /* 0x0000000a0816722b */ /* 0x000fe20000000008 */
[C---:B------:R-:W-:Y:S01]  /*2210*/  @!P2 SEL R11, R20.reuse, 0x63400000, !P3 ;  /* 0x63400000140ba807 */ /* 0x040fe20005800000 */
[----:B------:R-:W-:Y:S01]  /*2220*/  IMAD.MOV.U32 R8, RZ, RZ, R6 ;  /* 0x000000ffff087224 */ /* 0x000fe200078e0006 */
[----:B------:R-:W-:Y:S01]  /*2230*/  SEL R9, R20, 0x63400000, !P1 ;  /* 0x6340000014097807 */ /* 0x000fe20004800000 */
[----:B------:R-:W-:Y:S01]  /*2240*/  @!P2 IMAD.MOV.U32 R10, RZ, RZ, RZ ;  /* 0x000000ffff0aa224 */ /* 0x000fe200078e00ff */
[--C-:B------:R-:W-:Y:S02]  /*2250*/  @!P2 LOP3.LUT R11, R11, 0x80000000, R7.reuse, 0xf8, !PT ;  /* 0x800000000b0ba812 */ /* 0x100fe400078ef807 */
[----:B------:R-:W-:Y:S01]  /*2260*/  LOP3.LUT R9, R9, 0x800fffff, R7, 0xf8, !PT ;  /* 0x800fffff09097812 */ /* 0x000fe200078ef807 */
[----:B------:R-:W-:Y:S01]  /*2270*/  DFMA R24, R22, -R2, 1 ;  /* 0x3ff000001618742b */ /* 0x000fe20000000802 */
[----:B------:R-:W-:-:S06]  /*2280*/  @!P2 LOP3.LUT R11, R11, 0x100000, RZ, 0xfc, !PT ;  /* 0x001000000b0ba812 */ /* 0x000fcc00078efcff */
[----:B------:R-:W-:Y:S02]  /*2290*/  @!P2 DFMA R8, R8, 2, -R10 ;  /* 0x400000000808a82b */ /* 0x000fe4000000080a */
[----:B------:R-:W-:-:S08]  /*22a0*/  DFMA R24, R22, R24, R22 ;  /* 0x000000181618722b */ /* 0x000fd00000000016 */
[----:B------:R-:W-:Y:S01]  /*22b0*/  @!P2 LOP3.LUT R27, R9, 0x7ff00000, RZ, 0xc0, !PT ;  /* 0x7ff00000091ba812 */ /* 0x000fe200078ec0ff */
[----:B------:R-:W-:-:S04]  /*22c0*/  DMUL R10, R24, R8 ;  /* 0x00000008180a7228 */ /* 0x000fc80000000000 */
[----:B------:R-:W-:-:S04]  /*22d0*/  VIADD R21, R27, 0xffffffff ;  /* 0xffffffff1b157836 */ /* 0x000fc80000000000 */
[----:B------:R-:W-:Y:S01]  /*22e0*/  DFMA R22, R10, -R2, R8 ;  /* 0x800000020a16722b */ /* 0x000fe20000000008 */
[----:B------:R-:W-:-:S04]  /*22f0*/  ISETP.GT.U32.AND P0, PT, R21, 0x7feffffe, PT ;  /* 0x7feffffe1500780c */ /* 0x000fc80003f04070 */
[----:B------:R-:W-:-:S03]  /*2300*/  ISETP.GT.U32.OR P0, PT, R28, 0x7feffffe, P0 ;  /* 0x7feffffe1c00780c */ /* 0x000fc60000704470 */
[----:B------:R-:W-:-:S10]  /*2310*/  DFMA R10, R24, R22, R10 ;  /* 0x00000016180a722b */ /* 0x000fd4000000000a */
[----:B------:R-:W-:Y:S05]  /*2320*/  @P0 BRA `(.L_x_51) ;  /* 0x00000000006c0947 */ /* 0x000fea0003800000 */
[----:B------:R-:W-:-:S04]  /*2330*/  LOP3.LUT R22, R5, 0x7ff00000, RZ, 0xc0, !PT ;  /* 0x7ff0000005167812 */ /* 0x000fc800078ec0ff */
[CC--:B------:R-:W-:Y:S02]  /*2340*/  VIADDMNMX R6, R19.reuse, -R22.reuse, 0xb9600000, !PT ;  /* 0xb960000013067446 */ /* 0x0c0fe40007800916 */
[----:B------:R-:W-:Y:S02]  /*2350*/  ISETP.GE.U32.AND P0, PT, R19, R22, PT ;  /* 0x000000161300720c */ /* 0x000fe40003f06070 */
[----:B------:R-:W-:Y:S02]  /*2360*/  VIMNMX R6, PT, PT, R6, 0x46a00000, PT ;  /* 0x46a0000006067848 */ /* 0x000fe40003fe0100 */
[----:B------:R-:W-:-:S05]  /*2370*/  SEL R19, R20, 0x63400000, !P0 ;  /* 0x6340000014137807 */ /* 0x000fca0004000000 */
[----:B------:R-:W-:Y:S02]  /*2380*/  IMAD.IADD R19, R6, 0x1, -R19 ;  /* 0x0000000106137824 */ /* 0x000fe400078e0a13 */
[----:B------:R-:W-:-:S03]  /*2390*/  IMAD.MOV.U32 R6, RZ, RZ, RZ ;  /* 0x000000ffff067224 */ /* 0x000fc600078e00ff */
[----:B------:R-:W-:-:S06]  /*23a0*/  IADD3 R7, PT, PT, R19, 0x7fe00000, RZ ;  /* 0x7fe0000013077810 */ /* 0x000fcc0007ffe0ff */
[----:B------:R-:W-:-:S10]  /*23b0*/  DMUL R20, R10, R6 ;  /* 0x000000060a147228 */ /* 0x000fd40000000000 */
[----:B------:R-:W-:-:S13]  /*23c0*/  FSETP.GTU.AND P0, PT, |R21|, 1.469367938527859385e-39, PT ;  /* 0x001000001500780b */ /* 0x000fda0003f0c200 */
[----:B------:R-:W-:Y:S05]  /*23d0*/  @P0 BRA `(.L_x_52) ;  /* 0x0000000000940947 */ /* 0x000fea0003800000 */
[----:B------:R-:W-:Y:S01]  /*23e0*/  DFMA R2, R10, -R2, R8 ;  /* 0x800000020a02722b */ /* 0x000fe20000000008 */
[----:B------:R-:W-:-:S09]  /*23f0*/  MOV R6, RZ ;  /* 0x000000ff00067202 */ /* 0x000fd20000000f00 */
[C---:B------:R-:W-:Y:S02]  /*2400*/  FSETP.NEU.AND P0, PT, R3.reuse, RZ, PT ;  /* 0x000000ff0300720b */ /* 0x040fe40003f0d000 */
[----:B------:R-:W-:-:S04]  /*2410*/  LOP3.LUT R5, R3, 0x80000000, R5, 0x48, !PT ;  /* 0x8000000003057812 */ /* 0x000fc800078e4805 */
[----:B------:R-:W-:-:S07]  /*2420*/  LOP3.LUT R7, R5, R7, RZ, 0xfc, !PT ;  /* 0x0000000705077212 */ /* 0x000fce00078efcff */
[----:B------:R-:W-:Y:S05]  /*2430*/  @!P0 BRA `(.L_x_52) ;  /* 0x00000000007c8947 */ /* 0x000fea0003800000 */
[----:B------:R-:W-:Y:S01]  /*2440*/  IMAD.MOV R3, RZ, RZ, -R19 ;  /* 0x000000ffff037224 */ /* 0x000fe200078e0a13 */
[----:B------:R-:W-:Y:S01]  /*2450*/  MOV R2, RZ ;  /* 0x000000ff00027202 */ /* 0x000fe20000000f00 */
[----:B------:R-:W-:-:S05]  /*2460*/  DMUL.RP R6, R10, R6 ;  /* 0x000000060a067228 */ /* 0x000fca0000008000 */
[----:B------:R-:W-:-:S05]  /*2470*/  DFMA R2, R20, -R2, R10 ;  /* 0x800000021402722b */ /* 0x000fca000000000a */
[----:B------:R-:W-:Y:S02]  /*2480*/  LOP3.LUT R5, R7, R5, RZ, 0x3c, !PT ;  /* 0x0000000507057212 */ /* 0x000fe400078e3cff */
[----:B------:R-:W-:-:S04]  /*2490*/  IADD3 R2, PT, PT, -R19, -0x43300000, RZ ;  /* 0xbcd0000013027810 */ /* 0x000fc80007ffe1ff */
[----:B------:R-:W-:-:S04]  /*24a0*/  FSETP.NEU.AND P0, PT, |R3|, R2, PT ;  /* 0x000000020300720b */ /* 0x000fc80003f0d200 */
[----:B------:R-:W-:Y:S02]  /*24b0*/  FSEL R20, R6, R20, !P0 ;  /* 0x0000001406147208 */ /* 0x000fe40004000000 */
[----:B------:R-:W-:Y:S01]  /*24c0*/  FSEL R21, R5, R21, !P0 ;  /* 0x0000001505157208 */ /* 0x000fe20004000000 */
[----:B------:R-:W-:Y:S06]  /*24d0*/  BRA `(.L_x_52) ;  /* 0x0000000000547947 */ /* 0x000fec0003800000 */
.L_x_51:
[----:B------:R-:W-:-:S14]  /*24e0*/  DSETP.NAN.AND P0, PT, R6, R6, PT ;  /* 0x000000060600722a */ /* 0x000fdc0003f08000 */
[----:B------:R-:W-:Y:S05]  /*24f0*/  @P0 BRA `(.L_x_53) ;  /* 0x0000000000440947 */ /* 0x000fea0003800000 */
[----:B------:R-:W-:-:S14]  /*2500*/  DSETP.NAN.AND P0, PT, R4, R4, PT ;  /* 0x000000040400722a */ /* 0x000fdc0003f08000 */
[----:B------:R-:W-:Y:S05]  /*2510*/  @P0 BRA `(.L_x_54) ;  /* 0x0000000000300947 */ /* 0x000fea0003800000 */
[----:B------:R-:W-:Y:S01]  /*2520*/  ISETP.NE.AND P0, PT, R27, R26, PT ;  /* 0x0000001a1b00720c */ /* 0x000fe20003f05270 */
[----:B------:R-:W-:Y:S01]  /*2530*/  IMAD.MOV.U32 R20, RZ, RZ, 0x0 ;  /* 0x00000000ff147424 */ /* 0x000fe200078e00ff */
[----:B------:R-:W-:-:S11]  /*2540*/  MOV R21, 0xfff80000 ;  /* 0xfff8000000157802 */ /* 0x000fd60000000f00 */
[----:B------:R-:W-:Y:S05]  /*2550*/  @!P0 BRA `(.L_x_52) ;  /* 0x0000000000348947 */ /* 0x000fea0003800000 */
[----:B------:R-:W-:Y:S02]  /*2560*/  ISETP.NE.AND P0, PT, R27, 0x7ff00000, PT ;  /* 0x7ff000001b00780c */ /* 0x000fe40003f05270 */
[----:B------:R-:W-:Y:S02]  /*2570*/  LOP3.LUT R21, R7, 0x80000000, R5, 0x48, !PT ;  /* 0x8000000007157812 */ /* 0x000fe400078e4805 */
[----:B------:R-:W-:-:S13]  /*2580*/  ISETP.EQ.OR P0, PT, R26, RZ, !P0 ;  /* 0x000000ff1a00720c */ /* 0x000fda0004702670 */
[----:B------:R-:W-:Y:S01]  /*2590*/  @P0 LOP3.LUT R2, R21, 0x7ff00000, RZ, 0xfc, !PT ;  /* 0x7ff0000015020812 */ /* 0x000fe200078efcff */
[----:B------:R-:W-:Y:S01]  /*25a0*/  @!P0 IMAD.MOV.U32 R20, RZ, RZ, RZ ;  /* 0x000000ffff148224 */ /* 0x000fe200078e00ff */
[----:B------:R-:W-:-:S03]  /*25b0*/  @P0 MOV R20, RZ ;  /* 0x000000ff00140202 */ /* 0x000fc60000000f00 */
[----:B------:R-:W-:Y:S01]  /*25c0*/  @P0 IMAD.MOV.U32 R21, RZ, RZ, R2 ;  /* 0x000000ffff150224 */ /* 0x000fe200078e0002 */
[----:B------:R-:W-:Y:S06]  /*25d0*/  BRA `(.L_x_52) ;  /* 0x0000000000147947 */ /* 0x000fec0003800000 */
.L_x_54:
[----:B------:R-:W-:Y:S02]  /*25e0*/  LOP3.LUT R21, R5, 0x80000, RZ, 0xfc, !PT ;  /* 0x0008000005157812 */ /* 0x000fe400078efcff */
[----:B------:R-:W-:Y:S01]  /*25f0*/  MOV R20, R4 ;  /* 0x0000000400147202 */ /* 0x000fe20000000f00 */
[----:B------:R-:W-:Y:S06]  /*2600*/  BRA `(.L_x_52) ;  /* 0x0000000000087947 */ /* 0x000fec0003800000 */
.L_x_53:
[----:B------:R-:W-:Y:S01]  /*2610*/  LOP3.LUT R21, R7, 0x80000, RZ, 0xfc, !PT ;  /* 0x0008000007157812 */ /* 0x000fe200078efcff */
[----:B------:R-:W-:-:S07]  /*2620*/  IMAD.MOV.U32 R20, RZ, RZ, R6 ;  /* 0x000000ffff147224 */ /* 0x000fce00078e0006 */
.L_x_52:
[----:B------:R-:W-:Y:S05]  /*2630*/  BSYNC.RECONVERGENT B1 ;  /* 0x0000000000017941 */ /* 0x000fea0003800200 */
.L_x_50:
[----:B------:R-:W-:Y:S01]  /*2640*/  MOV R2, R0 ;  /* 0x0000000000027202 */ /* 0x000fe20000000f00 */
[----:B------:R-:W-:-:S04]  /*2650*/  IMAD.MOV.U32 R3, RZ, RZ, 0x0 ;  /* 0x00000000ff037424 */ /* 0x000fc800078e00ff */
[----:B------:R-:W-:Y:S05]  /*2660*/  RET.REL.NODEC R2 `(_Z5forcePfS_S_S_S_S_S_S_S_S_fffffPiS0_iiiiifff) ;  /* 0xffffffd802647950 */ /* 0x000fea0003c3ffff */
        .weak           $__internal_1_$__cuda_sm20_dsqrt_rn_f64_mediumpath_v1
        .type           $__internal_1_$__cuda_sm20_dsqrt_rn_f64_mediumpath_v1,@function
        .size           $__internal_1_$__cuda_sm20_dsqrt_rn_f64_mediumpath_v1,($__internal_2_$__cuda_sm3x_div_rn_noftz_f32_slowpath - $__internal_1_$__cuda_sm20_dsqrt_rn_f64_mediumpath_v1)
$__internal_1_$__cuda_sm20_dsqrt_rn_f64_mediumpath_v1:
[----:B------:R-:W-:Y:S01]  /*2670*/  ISETP.GE.U32.AND P0, PT, R36, -0x3400000, PT ;  /* 0xfcc000002400780c */ /* 0x000fe20003f06070 */
[----:B------:R-:W-:Y:S01]  /*2680*/  BSSY.RECONVERGENT B1, `(.L_x_55) ;  /* 0x0000026000017945 */ /* 0x000fe20003800200 */
[----:B------:R-:W-:Y:S01]  /*2690*/  MOV R39, R19 ;  /* 0x0000001300277202 */ /* 0x000fe20000000f00 */
[----:B------:R-:W-:Y:S01]  /*26a0*/  IMAD.MOV.U32 R36, RZ, RZ, R0 ;  /* 0x000000ffff247224 */ /* 0x000fe200078e0000 */
[----:B------:R-:W-:-:S09]  /*26b0*/  MOV R37, R21 ;  /* 0x0000001500257202 */ /* 0x000fd20000000f00 */
[----:B------:R-:W-:Y:S05]  /*26c0*/  @!P0 BRA `(.L_x_56) ;  /* 0x0000000000208947 */ /* 0x000fea0003800000 */
[----:B------:R-:W-:-:S10]  /*26d0*/  DFMA.RM R34, R24, R36, R34 ;  /* 0x000000241822722b */ /* 0x000fd40000004022 */
[----:B------:R-:W-:-:S05]  /*26e0*/  IADD3 R24, P0, PT, R34, 0x1, RZ ;  /* 0x0000000122187810 */ /* 0x000fca0007f1e0ff */
[----:B------:R-:W-:-:S06]  /*26f0*/  IMAD.X R25, RZ, RZ, R35, P0 ;  /* 0x000000ffff197224 */ /* 0x000fcc00000e0623 */
[----:B------:R-:W-:-:S08]  /*2700*/  DFMA.RP R38, -R34, R24, R38 ;  /* 0x000000182226722b */ /* 0x000fd00000008126 */
[----:B------:R-:W-:-:S06]  /*2710*/  DSETP.GT.AND P0, PT, R38, RZ, PT ;  /* 0x000000ff2600722a */ /* 0x000fcc0003f04000 */
[----:B------:R-:W-:Y:S02]  /*2720*/  FSEL R24, R24, R34, P0 ;  /* 0x0000002218187208 */ /* 0x000fe40000000000 */
[----:B------:R-:W-:Y:S01]  /*2730*/  FSEL R25, R25, R35, P0 ;  /* 0x0000002319197208 */ /* 0x000fe20000000000 */
[----:B------:R-:W-:Y:S06]  /*2740*/  BRA `(.L_x_57) ;  /* 0x0000000000647947 */ /* 0x000fec0003800000 */
.L_x_56:
[----:B------:R-:W-:-:S14]  /*2750*/  DSETP.NE.AND P0, PT, R38, RZ, PT ;  /* 0x000000ff2600722a */ /* 0x000fdc0003f05000 */
[----:B------:R-:W-:Y:S05]  /*2760*/  @!P0 BRA `(.L_x_58) ;  /* 0x0000000000588947 */ /* 0x000fea0003800000 */
[----:B------:R-:W-:-:S13]  /*2770*/  ISETP.GE.AND P0, PT, R39, RZ, PT ;  /* 0x000000ff2700720c */ /* 0x000fda0003f06270 */
[----:B------:R-:W-:Y:S01]  /*2780*/  @!P0 MOV R24, 0x0 ;  /* 0x0000000000188802 */ /* 0x000fe20000000f00 */
[----:B------:R-:W-:Y:S01]  /*2790*/  @!P0 IMAD.MOV.U32 R25, RZ, RZ, -0x80000 ;  /* 0xfff80000ff198424 */ /* 0x000fe200078e00ff */
[----:B------:R-:W-:Y:S06]  /*27a0*/  @!P0 BRA `(.L_x_57) ;  /* 0x00000000004c8947 */ /* 0x000fec0003800000 */
[----:B------:R-:W-:-:S13]  /*27b0*/  ISETP.GT.AND P0, PT, R39, 0x7fefffff, PT ;  /* 0x7fefffff2700780c */ /* 0x000fda0003f04270 */
[----:B------:R-:W-:Y:S05]  /*27c0*/  @P0 BRA `(.L_x_58) ;  /* 0x0000000000400947 */ /* 0x000fea0003800000 */
[----:B------:R-:W-:Y:S01]  /*27d0*/  DMUL R38, R38, 8.11296384146066816958e+31 ;  /* 0x4690000026267828 */ /* 0x000fe20000000000 */
[----:B------:R-:W-:Y:S01]  /*27e0*/  MOV R36, RZ ;  /* 0x000000ff00247202 */ /* 0x000fe20000000f00 */
[----:B------:R-:W-:Y:S01]  /*27f0*/  IMAD.MOV.U32 R24, RZ, RZ, 0x0 ;  /* 0x00000000ff187424 */ /* 0x000fe200078e00ff */
[----:B------:R-:W-:-:S03]  /*2800*/  MOV R25, 0x3fd80000 ;  /* 0x3fd8000000197802 */ /* 0x000fc60000000f00 */
[----:B------:R-:W0:Y:S02]  /*2810*/  MUFU.RSQ64H R37, R39 ;  /* 0x0000002700257308 */ /* 0x000e240000001c00 */
[----:B0-----:R-:W-:-:S08]  /*2820*/  DMUL R34, R36, R36 ;  /* 0x0000002424227228 */ /* 0x001fd00000000000 */
[----:B------:R-:W-:-:S08]  /*2830*/  DFMA R34, R38, -R34, 1 ;  /* 0x3ff000002622742b */ /* 0x000fd00000000822 */
[----:B------:R-:W-:Y:S02]  /*2840*/  DFMA R24, R34, R24, 0.5 ;  /* 0x3fe000002218742b */ /* 0x000fe40000000018 */
[----:B------:R-:W-:-:S08]  /*2850*/  DMUL R34, R36, R34 ;  /* 0x0000002224227228 */ /* 0x000fd00000000000 */
[----:B------:R-:W-:-:S08]  /*2860*/  DFMA R34, R24, R34, R36 ;  /* 0x000000221822722b */ /* 0x000fd00000000024 */
[----:B------:R-:W-:Y:S02]  /*2870*/  DMUL R24, R38, R34 ;  /* 0x0000002226187228 */ /* 0x000fe40000000000 */
[----:B------:R-:W-:-:S06]  /*2880*/  VIADD R35, R35, 0xfff00000 ;  /* 0xfff0000023237836 */ /* 0x000fcc0000000000 */
[----:B------:R-:W-:-:S08]  /*2890*/  DFMA R36, R24, -R24, R38 ;  /* 0x800000181824722b */ /* 0x000fd00000000026 */
[----:B------:R-:W-:-:S10]  /*28a0*/  DFMA R24, R34, R36, R24 ;  /* 0x000000242218722b */ /* 0x000fd40000000018 */
[----:B------:R-:W-:Y:S01]  /*28b0*/  IADD3 R25, PT, PT, R25, -0x3500000, RZ ;  /* 0xfcb0000019197810 */ /* 0x000fe20007ffe0ff */
[----:B------:R-:W-:Y:S06]  /*28c0*/  BRA `(.L_x_57) ;  /* 0x0000000000047947 */ /* 0x000fec0003800000 */
.L_x_58:
[----:B------:R-:W-:-:S11]  /*28d0*/  DADD R24, R38, R38 ;  /* 0x0000000026187229 */ /* 0x000fd60000000026 */
.L_x_57:
[----:B------:R-:W-:Y:S05]  /*28e0*/  BSYNC.RECONVERGENT B1 ;  /* 0x0000000000017941 */ /* 0x000fea0003800200 */
.L_x_55:
[----:B------:R-:W-:Y:S01]  /*28f0*/  IMAD.MOV.U32 R21, RZ, RZ, 0x0 ;  /* 0x00000000ff157424 */ /* 0x000fe200078e00ff */
[----:B------:R-:W-:Y:S01]  /*2900*/  MOV R43, R25 ;  /* 0x00000019002b7202 */ /* 0x000fe20000000f00 */
[----:B------:R-:W-:Y:S02]  /*2910*/  IMAD.MOV.U32 R42, RZ, RZ, R24 ;  /* 0x000000ffff2a7224 */ /* 0x000fe400078e0018 */
[----:B------:R-:W-:Y:S05]  /*2920*/  RET.REL.NODEC R20 `(_Z5forcePfS_S_S_S_S_S_S_S_S_fffffPiS0_iiiiifff) ;  /* 0xffffffd414b47950 */ /* 0x000fea0003c3ffff */
        .weak           $__internal_2_$__cuda_sm3x_div_rn_noftz_f32_slowpath
        .type           $__internal_2_$__cuda_sm3x_div_rn_noftz_f32_slowpath,@function
        .size           $__internal_2_$__cuda_sm3x_div_rn_noftz_f32_slowpath,(.L_x_73 - $__internal_2_$__cuda_sm3x_div_rn_noftz_f32_slowpath)
$__internal_2_$__cuda_sm3x_div_rn_noftz_f32_slowpath:
[----:B------:R-:W-:Y:S01]  /*2930*/  SHF.R.U32.HI R24, RZ, 0x17, R19 ;  /* 0x00000017ff187819 */ /* 0x000fe20000011613 */
[----:B------:R-:W-:Y:S01]  /*2940*/  BSSY.RECONVERGENT B0, `(.L_x_59) ;  /* 0x0000065000007945 */ /* 0x000fe20003800200 */
[----:B------:R-:W-:Y:S02]  /*2950*/  SHF.R.U32.HI R25, RZ, 0x17, R37 ;  /* 0x00000017ff197819 */ /* 0x000fe40000011625 */
[----:B------:R-:W-:Y:S02]  /*2960*/  LOP3.LUT R24, R24, 0xff, RZ, 0xc0, !PT ;  /* 0x000000ff18187812 */ /* 0x000fe400078ec0ff */
[----:B------:R-:W-:Y:S02]  /*2970*/  LOP3.LUT R25, R25, 0xff, RZ, 0xc0, !PT ;  /* 0x000000ff19197812 */ /* 0x000fe400078ec0ff */
[----:B------:R-:W-:-:S04]  /*2980*/  IADD3 R0, PT, PT, R24, -0x1, RZ ;  /* 0xffffffff18007810 */ /* 0x000fc80007ffe0ff */
[----:B------:R-:W-:Y:S01]  /*2990*/  ISETP.GT.U32.AND P0, PT, R0, 0xfd, PT ;  /* 0x000000fd0000780c */ /* 0x000fe20003f04070 */
[----:B------:R-:W-:-:S05]  /*29a0*/  VIADD R0, R25, 0xffffffff ;  /* 0xffffffff19007836 */ /* 0x000fca0000000000 */
[----:B------:R-:W-:Y:S02]  /*29b0*/  ISETP.GT.U32.OR P0, PT, R0, 0xfd, P0 ;  /* 0x000000fd0000780c */ /* 0x000fe40000704470 */
[----:B------:R-:W-:-:S11]  /*29c0*/  MOV R0, R37 ;  /* 0x0000002500007202 */ /* 0x000fd60000000f00 */
[----:B------:R-:W-:Y:S01]  /*29d0*/  @!P0 IMAD.MOV.U32 R21, RZ, RZ, RZ ;  /* 0x000000ffff158224 */ /* 0x000fe200078e00ff */
[----:B------:R-:W-:Y:S06]  /*29e0*/  @!P0 BRA `(.L_x_60) ;  /* 0x0000000000648947 */ /* 0x000fec0003800000 */
[----:B------:R-:W-:Y:S02]  /*29f0*/  FSETP.GTU.FTZ.AND P0, PT, |R37|, +INF , PT ;  /* 0x7f8000002500780b */ /* 0x000fe40003f1c200 */
[----:B------:R-:W-:-:S04]  /*2a00*/  FSETP.GTU.FTZ.AND P1, PT, |R19|, +INF , PT ;  /* 0x7f8000001300780b */ /* 0x000fc80003f3c200 */
[----:B------:R-:W-:-:S13]  /*2a10*/  PLOP3.LUT P0, PT, P0, P1, PT, 0xf8, 0x8f ;  /* 0x00000000008f781c */ /* 0x000fda0000703f70 */
[----:B------:R-:W-:Y:S05]  /*2a20*/  @P0 BRA `(.L_x_61) ;  /* 0x0000000400540947 */ /* 0x000fea0003800000 */
[----:B------:R-:W-:-:S13]  /*2a30*/  LOP3.LUT P0, RZ, R19, 0x7fffffff, R0, 0xc8, !PT ;  /* 0x7fffffff13ff7812 */ /* 0x000fda000780c800 */
[----:B------:R-:W-:Y:S05]  /*2a40*/  @!P0 BRA `(.L_x_62) ;  /* 0x0000000400448947 */ /* 0x000fea0003800000 */
[----:B------:R-:W-:Y:S02]  /*2a50*/  FSETP.NEU.FTZ.AND P1, PT, |R37|, +INF , PT ;  /* 0x7f8000002500780b */ /* 0x000fe40003f3d200 */
[----:B------:R-:W-:Y:S02]  /*2a60*/  FSETP.NEU.FTZ.AND P2, PT, |R19|, +INF , PT ;  /* 0x7f8000001300780b */ /* 0x000fe40003f5d200 */
[----:B------:R-:W-:-:S11]  /*2a70*/  FSETP.NEU.FTZ.AND P0, PT, |R37|, +INF , PT ;  /* 0x7f8000002500780b */ /* 0x000fd60003f1d200 */
[----:B------:R-:W-:Y:S05]  /*2a80*/  @!P2 BRA !P1, `(.L_x_62) ;  /* 0x000000040034a947 */ /* 0x000fea0004800000 */
[----:B------:R-:W-:-:S04]  /*2a90*/  LOP3.LUT P1, RZ, R0, 0x7fffffff, RZ, 0xc0, !PT ;  /* 0x7fffffff00ff7812 */ /* 0x000fc8000782c0ff */
[----:B------:R-:W-:-:S13]  /*2aa0*/  PLOP3.LUT P1, PT, P2, P1, PT, 0x2f, 0xf2 ;  /* 0x0000000000f2781c */ /* 0x000fda0001722577 */
[----:B------:R-:W-:Y:S05]  /*2ab0*/  @P1 BRA `(.L_x_63) ;  /* 0x0000000400201947 */ /* 0x000fea0003800000 */
[----:B------:R-:W-:-:S04]  /*2ac0*/  LOP3.LUT P1, RZ, R19, 0x7fffffff, RZ, 0xc0, !PT ;  /* 0x7fffffff13ff7812 */ /* 0x000fc8000782c0ff */
[----:B------:R-:W-:-:S13]  /*2ad0*/  PLOP3.LUT P0, PT, P0, P1, PT, 0x2f, 0xf2 ;  /* 0x0000000000f2781c */ /* 0x000fda0000702577 */
[----:B------:R-:W-:Y:S05]  /*2ae0*/  @P0 BRA `(.L_x_64) ;  /* 0x0000000400080947 */ /* 0x000fea0003800000 */
[----:B------:R-:W-:-:S04]  /*2af0*/  IADD3 R21, PT, PT, R25, -0x1, RZ ;  /* 0xffffffff19157810 */ /* 0x000fc80007ffe0ff */
[----:B------:R-:W-:Y:S01]  /*2b00*/  ISETP.GE.AND P0, PT, R21, RZ, PT ;  /* 0x000000ff1500720c */ /* 0x000fe20003f06270 */
[----:B------:R-:W-:-:S05]  /*2b10*/  VIADD R21, R24, 0xffffffff ;  /* 0xffffffff18157836 */ /* 0x000fca0000000000 */
[----:B------:R-:W-:-:S07]  /*2b20*/  ISETP.GE.AND P1, PT, R21, RZ, PT ;  /* 0x000000ff1500720c */ /* 0x000fce0003f26270 */
[----:B------:R-:W-:Y:S01]  /*2b30*/  @P0 MOV R21, RZ ;  /* 0x000000ff00150202 */ /* 0x000fe20000000f00 */
[----:B------:R-:W-:Y:S02]  /*2b40*/  @!P0 IMAD.MOV.U32 R21, RZ, RZ, -0x40 ;  /* 0xffffffc0ff158424 */ /* 0x000fe400078e00ff */
[----:B------:R-:W-:-:S03]  /*2b50*/  @!P0 FFMA R0, R37, 1.84467440737095516160e+19, RZ ;  /* 0x5f80000025008823 */ /* 0x000fc600000000ff */
[----:B------:R-:W-:Y:S01]  /*2b60*/  @!P1 FFMA R19, R19, 1.84467440737095516160e+19, RZ ;  /* 0x5f80000013139823 */ /* 0x000fe200000000ff */
[----:B------:R-:W-:-:S07]  /*2b70*/  @!P1 IADD3 R21, PT, PT, R21, 0x40, RZ ;  /* 0x0000004015159810 */ /* 0x000fce0007ffe0ff */
.L_x_60:
[----:B------:R-:W-:Y:S01]  /*2b80*/  LEA R36, R24, 0xc0800000, 0x17 ;  /* 0xc080000018247811 */ /* 0x000fe200078eb8ff */
[----:B------:R-:W-:Y:S01]  /*2b90*/  BSSY.RECONVERGENT B1, `(.L_x_65) ;  /* 0x0000036000017945 */ /* 0x000fe20003800200 */
[----:B------:R-:W-:-:S03]  /*2ba0*/  IADD3 R25, PT, PT, R25, -0x7f, RZ ;  /* 0xffffff8119197810 */ /* 0x000fc60007ffe0ff */
[----:B------:R-:W-:Y:S01]  /*2bb0*/  IMAD.IADD R36, R19, 0x1, -R36 ;  /* 0x0000000113247824 */ /* 0x000fe200078e0a24 */
[C---:B------:R-:W-:Y:S01]  /*2bc0*/  IADD3 R24, PT, PT, R25.reuse, 0x7f, -R24 ;  /* 0x0000007f19187810 */ /* 0x040fe20007ffe818 */
[----:B------:R-:W-:Y:S02]  /*2bd0*/  IMAD R0, R25, -0x800000, R0 ;  /* 0xff80000019007824 */ /* 0x000fe400078e0200 */
[----:B------:R-:W0:Y:S01]  /*2be0*/  MUFU.RCP R34, R36 ;  /* 0x0000002400227308 */ /* 0x000e220000001000 */
[----:B------:R-:W-:Y:S01]  /*2bf0*/  FADD.FTZ R27, -R36, -RZ ;  /* 0x800000ff241b7221 */ /* 0x000fe20000010100 */
[----:B------:R-:W-:-:S03]  /*2c00*/  IMAD.IADD R25, R24, 0x1, R21 ;  /* 0x0000000118197824 */ /* 0x000fc600078e0215 */
[----:B0-----:R-:W-:-:S04]  /*2c10*/  FFMA R19, R34, R27, 1 ;  /* 0x3f80000022137423 */ /* 0x001fc8000000001b */
[----:B------:R-:W-:-:S04]  /*2c20*/  FFMA R19, R34, R19, R34 ;  /* 0x0000001322137223 */ /* 0x000fc80000000022 */
[----:B------:R-:W-:-:S04]  /*2c30*/  FFMA R34, R0, R19, RZ ;  /* 0x0000001300227223 */ /* 0x000fc800000000ff */
[----:B------:R-:W-:-:S04]  /*2c40*/  FFMA R33, R27, R34, R0 ;  /* 0x000000221b217223 */ /* 0x000fc80000000000 */
[----:B------:R-:W-:-:S04]  /*2c50*/  FFMA R34, R19, R33, R34 ;  /* 0x0000002113227223 */ /* 0x000fc80000000022 */
[----:B------:R-:W-:-:S04]  /*2c60*/  FFMA R27, R27, R34, R0 ;  /* 0x000000221b1b7223 */ /* 0x000fc80000000000 */
[----:B------:R-:W-:-:S05]  /*2c70*/  FFMA R0, R19, R27, R34 ;  /* 0x0000001b13007223 */ /* 0x000fca0000000022 */
[----:B------:R-:W-:-:S04]  /*2c80*/  SHF.R.U32.HI R24, RZ, 0x17, R0 ;  /* 0x00000017ff187819 */ /* 0x000fc80000011600 */
[----:B------:R-:W-:-:S04]  /*2c90*/  LOP3.LUT R24, R24, 0xff, RZ, 0xc0, !PT ;  /* 0x000000ff18187812 */ /* 0x000fc800078ec0ff */
[----:B------:R-:W-:-:S05]  /*2ca0*/  IADD3 R21, PT, PT, R24, R25, RZ ;  /* 0x0000001918157210 */ /* 0x000fca0007ffe0ff */
[----:B------:R-:W-:-:S05]  /*2cb0*/  VIADD R24, R21, 0xffffffff ;  /* 0xffffffff15187836 */ /* 0x000fca0000000000 */
[----:B------:R-:W-:-:S13]  /*2cc0*/  ISETP.GE.U32.AND P0, PT, R24, 0xfe, PT ;  /* 0x000000fe1800780c */ /* 0x000fda0003f06070 */
[----:B------:R-:W-:Y:S05]  /*2cd0*/  @!P0 BRA `(.L_x_66) ;  /* 0x0000000000808947 */ /* 0x000fea0003800000 */
[----:B------:R-:W-:-:S13]  /*2ce0*/  ISETP.GT.AND P0, PT, R21, 0xfe, PT ;  /* 0x000000fe1500780c */ /* 0x000fda0003f04270 */
[----:B------:R-:W-:Y:S05]  /*2cf0*/  @P0 BRA `(.L_x_67) ;  /* 0x00000000006c0947 */ /* 0x000fea0003800000 */
[----:B------:R-:W-:-:S13]  /*2d00*/  ISETP.GE.AND P0, PT, R21, 0x1, PT ;  /* 0x000000011500780c */ /* 0x000fda0003f06270 */
[----:B------:R-:W-:Y:S05]  /*2d10*/  @P0 BRA `(.L_x_68) ;  /* 0x0000000000740947 */ /* 0x000fea0003800000 */
[----:B------:R-:W-:Y:S02]  /*2d20*/  ISETP.GE.AND P0, PT, R21, -0x18, PT ;  /* 0xffffffe81500780c */ /* 0x000fe40003f06270 */
[----:B------:R-:W-:-:S11]  /*2d30*/  LOP3.LUT R0, R0, 0x80000000, RZ, 0xc0, !PT ;  /* 0x8000000000007812 */ /* 0x000fd600078ec0ff */
[----:B------:R-:W-:Y:S05]  /*2d40*/  @!P0 BRA `(.L_x_68) ;  /* 0x0000000000688947 */ /* 0x000fea0003800000 */
[CCC-:B------:R-:W-:Y:S01]  /*2d50*/  FFMA.RZ R25, R19.reuse, R27.reuse, R34.reuse ;  /* 0x0000001b13197223 */ /* 0x1c0fe2000000c022 */
[CCC-:B------:R-:W-:Y:S01]  /*2d60*/  FFMA.RP R24, R19.reuse, R27.reuse, R34.reuse ;  /* 0x0000001b13187223 */ /* 0x1c0fe20000008022 */
[----:B------:R-:W-:Y:S01]  /*2d70*/  FFMA.RM R19, R19, R27, R34 ;  /* 0x0000001b13137223 */ /* 0x000fe20000004022 */
[----:B------:R-:W-:Y:S02]  /*2d80*/  IADD3 R34, PT, PT, R21, 0x20, RZ ;  /* 0x0000002015227810 */ /* 0x000fe40007ffe0ff */
[----:B------:R-:W-:Y:S02]  /*2d90*/  LOP3.LUT R25, R25, 0x7fffff, RZ, 0xc0, !PT ;  /* 0x007fffff19197812 */ /* 0x000fe400078ec0ff */
[----:B------:R-:W-:Y:S02]  /*2da0*/  ISETP.NE.AND P2, PT, R21, RZ, PT ;  /* 0x000000ff1500720c */ /* 0x000fe40003f45270 */
[----:B------:R-:W-:Y:S02]  /*2db0*/  LOP3.LUT R25, R25, 0x800000, RZ, 0xfc, !PT ;  /* 0x0080000019197812 */ /* 0x000fe400078efcff */
[----:B------:R-:W-:Y:S01]  /*2dc0*/  ISETP.NE.AND P1, PT, R21, RZ, PT ;  /* 0x000000ff1500720c */ /* 0x000fe20003f25270 */
[----:B------:R-:W-:Y:S01]  /*2dd0*/  IMAD.MOV R21, RZ, RZ, -R21 ;  /* 0x000000ffff157224 */ /* 0x000fe200078e0a15 */
[----:B------:R-:W-:-:S02]  /*2de0*/  SHF.L.U32 R34, R25, R34, RZ ;  /* 0x0000002219227219 */ /* 0x000fc400000006ff */
[----:B------:R-:W-:Y:S02]  /*2df0*/  FSETP.NEU.FTZ.AND P0, PT, R24, R19, PT ;  /* 0x000000131800720b */ /* 0x000fe40003f1d000 */
[----:B------:R-:W-:Y:S02]  /*2e00*/  SEL R24, R21, RZ, P2 ;  /* 0x000000ff15187207 */ /* 0x000fe40001000000 */
[----:B------:R-:W-:Y:S02]  /*2e10*/  ISETP.NE.AND P1, PT, R34, RZ, P1 ;  /* 0x000000ff2200720c */ /* 0x000fe40000f25270 */
[----:B------:R-:W-:Y:S02]  /*2e20*/  SHF.R.U32.HI R24, RZ, R24, R25 ;  /* 0x00000018ff187219 */ /* 0x000fe40000011619 */
[----:B------:R-:W-:Y:S02]  /*2e30*/  PLOP3.LUT P0, PT, P0, P1, PT, 0xf8, 0x8f ;  /* 0x00000000008f781c */ /* 0x000fe40000703f70 */
[----:B------:R-:W-:-:S02]  /*2e40*/  SHF.R.U32.HI R21, RZ, 0x1, R24 ;  /* 0x00000001ff157819 */ /* 0x000fc40000011618 */
[----:B------:R-:W-:-:S04]  /*2e50*/  SEL R34, RZ, 0x1, !P0 ;  /* 0x00000001ff227807 */ /* 0x000fc80004000000 */
[----:B------:R-:W-:-:S04]  /*2e60*/  LOP3.LUT R19, R34, 0x1, R21, 0xf8, !PT ;  /* 0x0000000122137812 */ /* 0x000fc800078ef815 */
[----:B------:R-:W-:-:S04]  /*2e70*/  LOP3.LUT R24, R19, R24, RZ, 0xc0, !PT ;  /* 0x0000001813187212 */ /* 0x000fc800078ec0ff */
[----:B------:R-:W-:-:S04]  /*2e80*/  IADD3 R21, PT, PT, R21, R24, RZ ;  /* 0x0000001815157210 */ /* 0x000fc80007ffe0ff */
[----:B------:R-:W-:Y:S01]  /*2e90*/  LOP3.LUT R0, R21, R0, RZ, 0xfc, !PT ;  /* 0x0000000015007212 */ /* 0x000fe200078efcff */
[----:B------:R-:W-:Y:S06]  /*2ea0*/  BRA `(.L_x_68) ;  /* 0x0000000000107947 */ /* 0x000fec0003800000 */
.L_x_67:
[----:B------:R-:W-:-:S04]  /*2eb0*/  LOP3.LUT R0, R0, 0x80000000, RZ, 0xc0, !PT ;  /* 0x8000000000007812 */ /* 0x000fc800078ec0ff */
[----:B------:R-:W-:Y:S01]  /*2ec0*/  LOP3.LUT R0, R0, 0x7f800000, RZ, 0xfc, !PT ;  /* 0x7f80000000007812 */ /* 0x000fe200078efcff */
[----:B------:R-:W-:Y:S06]  /*2ed0*/  BRA `(.L_x_68) ;  /* 0x0000000000047947 */ /* 0x000fec0003800000 */
.L_x_66:
[----:B------:R-:W-:-:S07]  /*2ee0*/  IMAD R0, R25, 0x800000, R0 ;  /* 0x0080000019007824 */ /* 0x000fce00078e0200 */
.L_x_68:
[----:B------:R-:W-:Y:S05]  /*2ef0*/  BSYNC.RECONVERGENT B1 ;  /* 0x0000000000017941 */ /* 0x000fea0003800200 */
.L_x_65:
[----:B------:R-:W-:Y:S05]  /*2f00*/  BRA `(.L_x_69) ;  /* 0x0000000000207947 */ /* 0x000fea0003800000 */
.L_x_64:
[----:B------:R-:W-:-:S04]  /*2f10*/  LOP3.LUT R0, R19, 0x80000000, R0, 0x48, !PT ;  /* 0x8000000013007812 */ /* 0x000fc800078e4800 */
[----:B------:R-:W-:Y:S01]  /*2f20*/  LOP3.LUT R0, R0, 0x7f800000, RZ, 0xfc, !PT ;  /* 0x7f80000000007812 */ /* 0x000fe200078efcff */
[----:B------:R-:W-:Y:S06]  /*2f30*/  BRA `(.L_x_69) ;  /* 0x0000000000147947 */ /* 0x000fec0003800000 */
.L_x_63:
[----:B------:R-:W-:Y:S01]  /*2f40*/  LOP3.LUT R0, R19, 0x80000000, R0, 0x48, !PT ;  /* 0x8000000013007812 */ /* 0x000fe200078e4800 */
[----:B------:R-:W-:Y:S06]  /*2f50*/  BRA `(.L_x_69) ;  /* 0x00000000000c7947 */ /* 0x000fec0003800000 */
.L_x_62:
[----:B------:R-:W0:Y:S01]  /*2f60*/  MUFU.RSQ R0, -QNAN ;  /* 0xffc0000000007908 */ /* 0x000e220000001400 */
[----:B------:R-:W-:Y:S05]  /*2f70*/  BRA `(.L_x_69) ;  /* 0x0000000000047947 */ /* 0x000fea0003800000 */
.L_x_61:
[----:B------:R-:W-:-:S07]  /*2f80*/  FADD.FTZ R0, R37, R19 ;  /* 0x0000001325007221 */ /* 0x000fce0000010000 */
.L_x_69:
[----:B------:R-:W-:Y:S05]  /*2f90*/  BSYNC.RECONVERGENT B0 ;  /* 0x0000000000007941 */ /* 0x000fea0003800200 */
.L_x_59:
[----:B------:R-:W-:-:S04]  /*2fa0*/  HFMA2 R21, -RZ, RZ, 0, 0 ;  /* 0x00000000ff157431 */ /* 0x000fc800000001ff */
[----:B0-----:R-:W-:Y:S05]  /*2fb0*/  RET.REL.NODEC R20 `(_Z5forcePfS_S_S_S_S_S_S_S_S_fffffPiS0_iiiiifff) ;  /* 0xffffffd014107950 */ /* 0x001fea0003c3ffff */
.L_x_70:
        /* <DEDUP_REMOVED lines=12> */
.L_x_73:


//--------------------- .nv.shared._Z11finalResultPfS_S_S_i --------------------------
	.section	.nv.shared._Z11finalResultPfS_S_S_i,"aw",@nobits
	.sectionflags	@""
	.align	16
	.zero		1024


//--------------------- .nv.shared.reserved.0     --------------------------
	.section	.nv.shared.reserved.0,"aw",@nobits
	.weak		__nv_reservedSMEM_offset_0_alias
	.size		__nv_reservedSMEM_offset_0_alias, 0, 64
	.other		__nv_reservedSMEM_offset_0_alias,@"STO_CUDA_RESERVED_SHARED STV_DEFAULT"
__nv_reservedSMEM_offset_0_alias:
	.zero		0
	.zero		64


//--------------------- .nv.shared._Z5forcePfS_S_S_S_S_S_S_S_S_fffffPiS0_iiiiifff --------------------------
	.section	.nv.shared._Z5forcePfS_S_S_S_S_S_S_S_S_fffffPiS0_iiiiifff,"aw",@nobits
	.sectionflags	@""
	.align	16
	.zero		1024


//--------------------- .nv.constant0._Z11finalResultPfS_S_S_i --------------------------
	.section	.nv.constant0._Z11finalResultPfS_S_S_i,"a",@progbits
	.sectionflags	@""
	.align	4
.nv.constant0._Z11finalResultPfS_S_S_i:
	.zero		932


//--------------------- .nv.constant0._Z5forcePfS_S_S_S_S_S_S_S_S_fffffPiS0_iiiiifff --------------------------
	.section	.nv.constant0._Z5forcePfS_S_S_S_S_S_S_S_S_fffffPiS0_iiiiifff,"a",@progbits
	.sectionflags	@""
	.align	4
.nv.constant0._Z5forcePfS_S_S_S_S_S_S_S_S_fffffPiS0_iiiiifff:
	.zero		1048


//--------------------- SYMBOLS --------------------------

	.type		.nv.reservedSmem.offset0,@object
	.size		.nv.reservedSmem.offset0,0x4
	.type		.nv.reservedSmem.cap,@object
	.size		.nv.reservedSmem.cap,0x4
